	.headerflags	@"EF_CUDA_TEXMODE_UNIFIED EF_CUDA_64BIT_ADDRESS EF_CUDA_ACCELERATORS EF_CUDA_SM90 EF_CUDA_VIRTUAL_SM(EF_CUDA_SM90)"
	.elftype	@"ET_EXEC"


//--------------------- .nv.info                  --------------------------
	.section	.nv.info,"",@"SHT_CUDA_INFO"
	.align	4


	//----- nvinfo : EIATTR_REGCOUNT
	.align		4
        /*0000*/ 	.byte	0x04, 0x2f
        /*0002*/ 	.short	(.L_2 - .L_1)
	.align		4
.L_1:
        /*0004*/ 	.word	index@(triton_)
        /*0008*/ 	.word	0x00000028


	//----- nvinfo : EIATTR_MIN_STACK_SIZE
	.align		4
.L_2:
        /*000c*/ 	.byte	0x04, 0x12
        /*000e*/ 	.short	(.L_4 - .L_3)
	.align		4
.L_3:
        /*0010*/ 	.word	index@(triton_)
        /*0014*/ 	.word	0x00000000


	//----- nvinfo : EIATTR_FRAME_SIZE
	.align		4
.L_4:
        /*0018*/ 	.byte	0x04, 0x11
        /*001a*/ 	.short	(.L_6 - .L_5)
	.align		4
.L_5:
        /*001c*/ 	.word	index@(triton_)
        /*0020*/ 	.word	0x00000000


	//----- nvinfo : EIATTR_MIN_STACK_SIZE
	.align		4
.L_6:
        /*0024*/ 	.byte	0x04, 0x12
        /*0026*/ 	.short	(.L_8 - .L_7)
	.align		4
.L_7:
        /*0028*/ 	.word	index@(triton_)
        /*002c*/ 	.word	0x00000000
.L_8:


//--------------------- .nv.info.triton_          --------------------------
	.section	.nv.info.triton_,"",@"SHT_CUDA_INFO"
	.sectionflags	@""
	.align	4


	//----- nvinfo : EIATTR_CUDA_API_VERSION
	.align		4
        /*0000*/ 	.byte	0x04, 0x37
        /*0002*/ 	.short	(.L_10 - .L_9)
.L_9:
        /*0004*/ 	.word	0x0000007c


	//----- nvinfo : EIATTR_KPARAM_INFO
	.align		4
.L_10:
        /*0008*/ 	.byte	0x04, 0x17
        /*000a*/ 	.short	(.L_12 - .L_11)
.L_11:
        /*000c*/ 	.word	0x00000000
        /*0010*/ 	.short	0x0007
        /*0012*/ 	.short	0x0034
        /*0014*/ 	.byte	0x00, 0xf0, 0x11, 0x00


	//----- nvinfo : EIATTR_KPARAM_INFO
	.align		4
.L_12:
        /*0018*/ 	.byte	0x04, 0x17
        /*001a*/ 	.short	(.L_14 - .L_13)
.L_13:
        /*001c*/ 	.word	0x00000000
        /*0020*/ 	.short	0x0006
        /*0022*/ 	.short	0x0030
        /*0024*/ 	.byte	0x00, 0xf0, 0x11, 0x00


	//----- nvinfo : EIATTR_KPARAM_INFO
	.align		4
.L_14:
        /*0028*/ 	.byte	0x04, 0x17
        /*002a*/ 	.short	(.L_16 - .L_15)
.L_15:
        /*002c*/ 	.word	0x00000000
        /*0030*/ 	.short	0x0005
        /*0032*/ 	.short	0x0028
        /*0034*/ 	.byte	0x00, 0xf0, 0x21, 0x00


	//----- nvinfo : EIATTR_KPARAM_INFO
	.align		4
.L_16:
        /*0038*/ 	.byte	0x04, 0x17
        /*003a*/ 	.short	(.L_18 - .L_17)
.L_17:
        /*003c*/ 	.word	0x00000000
        /*0040*/ 	.short	0x0004
        /*0042*/ 	.short	0x0020
        /*0044*/ 	.byte	0x00, 0xf0, 0x21, 0x00


	//----- nvinfo : EIATTR_KPARAM_INFO
	.align		4
.L_18:
        /*0048*/ 	.byte	0x04, 0x17
        /*004a*/ 	.short	(.L_20 - .L_19)
.L_19:
        /*004c*/ 	.word	0x00000000
        /*0050*/ 	.short	0x0003
        /*0052*/ 	.short	0x0018
        /*0054*/ 	.byte	0x00, 0xf0, 0x21, 0x00


	//----- nvinfo : EIATTR_KPARAM_INFO
	.align		4
.L_20:
        /*0058*/ 	.byte	0x04, 0x17
        /*005a*/ 	.short	(.L_22 - .L_21)
.L_21:
        /*005c*/ 	.word	0x00000000
        /*0060*/ 	.short	0x0002
        /*0062*/ 	.short	0x0010
        /*0064*/ 	.byte	0x00, 0xf0, 0x21, 0x00


	//----- nvinfo : EIATTR_KPARAM_INFO
	.align		4
.L_22:
        /*0068*/ 	.byte	0x04, 0x17
        /*006a*/ 	.short	(.L_24 - .L_23)
.L_23:
        /*006c*/ 	.word	0x00000000
        /*0070*/ 	.short	0x0001
        /*0072*/ 	.short	0x0008
        /*0074*/ 	.byte	0x00, 0xf0, 0x21, 0x00


	//----- nvinfo : EIATTR_KPARAM_INFO
	.align		4
.L_24:
        /*0078*/ 	.byte	0x04, 0x17
        /*007a*/ 	.short	(.L_26 - .L_25)
.L_25:
        /*007c*/ 	.word	0x00000000
        /*0080*/ 	.short	0x0000
        /*0082*/ 	.short	0x0000
        /*0084*/ 	.byte	0x00, 0xf0, 0x21, 0x00


	//----- nvinfo : EIATTR_SPARSE_MMA_MASK
	.align		4
.L_26:
        /*0088*/ 	.byte	0x03, 0x50
        /*008a*/ 	.short	0x0000


	//----- nvinfo : EIATTR_MAXREG_COUNT
	.align		4
        /*008c*/ 	.byte	0x03, 0x1b
        /*008e*/ 	.short	0x00ff


	//----- nvinfo : EIATTR_COOP_GROUP_MASK_REGIDS
	.align		4
        /*0090*/ 	.byte	0x04, 0x29
        /*0092*/ 	.short	(.L_28 - .L_27)


	//   ....[0]....
.L_27:
        /*0094*/ 	.word	0xffffffff


	//   ....[1]....
        /*0098*/ 	.word	0xffffffff


	//   ....[2]....
        /*009c*/ 	.word	0xffffffff


	//   ....[3]....
        /*00a0*/ 	.word	0xffffffff


	//   ....[4]....
        /*00a4*/ 	.word	0xffffffff


	//   ....[5]....
        /*00a8*/ 	.word	0xffffffff


	//   ....[6]....
        /*00ac*/ 	.word	0xffffffff


	//   ....[7]....
        /*00b0*/ 	.word	0xffffffff


	//   ....[8]....
        /*00b4*/ 	.word	0xffffffff


	//   ....[9]....
        /*00b8*/ 	.word	0xffffffff


	//   ....[10]....
        /*00bc*/ 	.word	0xffffffff


	//   ....[11]....
        /*00c0*/ 	.word	0xffffffff


	//   ....[12]....
        /*00c4*/ 	.word	0xffffffff


	//   ....[13]....
        /*00c8*/ 	.word	0xffffffff


	//   ....[14]....
        /*00cc*/ 	.word	0xffffffff


	//   ....[15]....
        /*00d0*/ 	.word	0xffffffff


	//   ....[16]....
        /*00d4*/ 	.word	0xffffffff


	//   ....[17]....
        /*00d8*/ 	.word	0xffffffff


	//   ....[18]....
        /*00dc*/ 	.word	0xffffffff


	//----- nvinfo : EIATTR_COOP_GROUP_INSTR_OFFSETS
	.align		4
.L_28:
        /*00e0*/ 	.byte	0x04, 0x28
        /*00e2*/ 	.short	(.L_30 - .L_29)


	//   ....[0]....
.L_29:
        /*00e4*/ 	.word	0x000010b0


	//   ....[1]....
        /*00e8*/ 	.word	0x000010c0


	//   ....[2]....
        /*00ec*/ 	.word	0x00001120


	//   ....[3]....
        /*00f0*/ 	.word	0x00001140


	//   ....[4]....
        /*00f4*/ 	.word	0x000011a0


	//   ....[5]....
        /*00f8*/ 	.word	0x000011c0


	//   ....[6]....
        /*00fc*/ 	.word	0x00001230


	//   ....[7]....
        /*0100*/ 	.word	0x00001250


	//   ....[8]....
        /*0104*/ 	.word	0x000012d0


	//   ....[9]....
        /*0108*/ 	.word	0x00001300


	//   ....[10]....
        /*010c*/ 	.word	0x00001410


	//   ....[11]....
        /*0110*/ 	.word	0x00001420


	//   ....[12]....
        /*0114*/ 	.word	0x00001460


	//   ....[13]....
        /*0118*/ 	.word	0x000014b0


	//   ....[14]....
        /*011c*/ 	.word	0x00001550


	//   ....[15]....
        /*0120*/ 	.word	0x00001610


	//   ....[16]....
        /*0124*/ 	.word	0x00001630


	//   ....[17]....
        /*0128*/ 	.word	0x000016f0


	//   ....[18]....
        /*012c*/ 	.word	0x00001750


	//----- nvinfo : EIATTR_EXIT_INSTR_OFFSETS
	.align		4
.L_30:
        /*0130*/ 	.byte	0x04, 0x1c
        /*0132*/ 	.short	(.L_32 - .L_31)


	//   ....[0]....
.L_31:
        /*0134*/ 	.word	0x000026a0


	//----- nvinfo : EIATTR_MAX_THREADS
	.align		4
.L_32:
        /*0138*/ 	.byte	0x04, 0x05
        /*013a*/ 	.short	(.L_34 - .L_33)
.L_33:
        /*013c*/ 	.word	0x00000100
        /*0140*/ 	.word	0x00000001
        /*0144*/ 	.word	0x00000001


	//----- nvinfo : EIATTR_CBANK_PARAM_SIZE
	.align		4
.L_34:
        /*0148*/ 	.byte	0x03, 0x19
        /*014a*/ 	.short	0x0038


	//----- nvinfo : EIATTR_PARAM_CBANK
	.align		4
        /*014c*/ 	.byte	0x04, 0x0a
        /*014e*/ 	.short	(.L_36 - .L_35)
	.align		4
.L_35:
        /*0150*/ 	.word	index@(.nv.constant0.triton_)
        /*0154*/ 	.short	0x0210
        /*0156*/ 	.short	0x0038


	//----- nvinfo : EIATTR_SW_WAR
	.align		4
.L_36:
        /*0158*/ 	.byte	0x04, 0x36
        /*015a*/ 	.short	(.L_38 - .L_37)
.L_37:
        /*015c*/ 	.word	0x00000008
.L_38:


//--------------------- .nv.callgraph             --------------------------
	.section	.nv.callgraph,"",@"SHT_CUDA_CALLGRAPH"
	.align	4
	.sectionentsize	8
	.align		4
        /*0000*/ 	.word	0x00000000
	.align		4
        /*0004*/ 	.word	0xffffffff
	.align		4
        /*0008*/ 	.word	0x00000000
	.align		4
        /*000c*/ 	.word	0xfffffffe
	.align		4
        /*0010*/ 	.word	0x00000000
	.align		4
        /*0014*/ 	.word	0xfffffffd
	.align		4
        /*0018*/ 	.word	0x00000000
	.align		4
        /*001c*/ 	.word	0xfffffffc


//--------------------- .nv.constant4             --------------------------
	.section	.nv.constant4,"a",@progbits
	.align	8
	.align		8
.nv.constant4:
        /*0000*/ 	.dword	_$_str


//--------------------- .text.triton_             --------------------------
	.section	.text.triton_,"ax",@progbits
	.sectionflags	@"SHF_BARRIERS=1"
	.align	128
        .global         triton_
        .type           triton_,@function
        .size           triton_,(.L_x_1 - triton_)
        .other          triton_,@"STO_CUDA_ENTRY STV_DEFAULT"
triton_:
.text.triton_:
[----:B------:R-:W-:Y:S01]  /*0000*/  LDC R1, c[0x0][0x28] ;  /* 0x00000a00ff017b82 */ /* 0x000fe20000000800 */
[----:B------:R-:W1:Y:S07]  /*0010*/  S2R R0, SR_TID.X ;  /* 0x0000000000007919 */ /* 0x000e6e0000002100 */
[----:B------:R-:W2:Y:S01]  /*0020*/  LDC.64 R8, c[0x0][0x220] ;  /* 0x00008800ff087b82 */ /* 0x000ea20000000a00 */
[----:B------:R-:W-:Y:S01]  /*0030*/  ULDC.64 UR6, c[0x0][0x208] ;  /* 0x0000820000067ab9 */ /* 0x000fe20000000a00 */
[----:B------:R-:W-:Y:S01]  /*0040*/  ULDC.64 UR4, c[0x0][0x230] ;  /* 0x00008c0000047ab9 */ /* 0x000fe20000000a00 */
[----:B------:R-:W3:Y:S01]  /*0050*/  S2R R6, SR_CTAID.X ;  /* 0x0000000000067919 */ /* 0x000ee20000002500 */
[----:B------:R-:W-:Y:S01]  /*0060*/  ULDC.64 UR8, c[0x0][0x228] ;  /* 0x00008a0000087ab9 */ /* 0x000fe20000000a00 */
[----:B------:R-:W-:-:S03]  /*0070*/  ULDC.64 UR10, c[0x0][0x220] ;  /* 0x00008800000a7ab9 */ /* 0x000fc60000000a00 */
[----:B------:R-:W4:Y:S08]  /*0080*/  LDC.64 R10, c[0x0][0x228] ;  /* 0x00008a00ff0a7b82 */ /* 0x000f300000000a00 */
[----:B------:R-:W5:Y:S08]  /*0090*/  LDC.64 R14, c[0x0][0x230] ;  /* 0x00008c00ff0e7b82 */ /* 0x000f700000000a00 */
[----:B------:R-:W5:Y:S01]  /*00a0*/  LDC.64 R4, c[0x0][0x210] ;  /* 0x00008400ff047b82 */ /* 0x000f620000000a00 */
[----:B-1----:R-:W-:-:S07]  /*00b0*/  SHF.L.U32 R2, R0, 0x1, RZ ;  /* 0x0000000100027819 */ /* 0x002fce00000006ff */
[----:B------:R-:W1:Y:S01]  /*00c0*/  LDC.64 R12, c[0x0][0x218] ;  /* 0x00008600ff0c7b82 */ /* 0x000e620000000a00 */
[----:B------:R-:W-:-:S05]  /*00d0*/  LOP3.LUT R3, R2, 0x1fe, RZ, 0xc0, !PT ;  /* 0x000001fe02037812 */ /* 0x000fca00078ec0ff */
[----:B--2---:R-:W-:-:S04]  /*00e0*/  IMAD.WIDE.U32 R8, R3, 0x2, R8 ;  /* 0x0000000203087825 */ /* 0x004fc800078e0008 */
[C---:B----4-:R-:W-:Y:S02]  /*00f0*/  IMAD.WIDE.U32 R10, R3.reuse, 0x2, R10 ;  /* 0x00000002030a7825 */ /* 0x050fe400078e000a */
[----:B------:R-:W2:Y:S02]  /*0100*/  LDG.E.EL R8, desc[UR6][R8.64+0x3000] ;  /* 0x0030000608087981 */ /* 0x000ea4000c2e1900 */
[----:B---3--:R-:W-:Y:S02]  /*0110*/  IMAD R25, R6, 0xc00, R3 ;  /* 0x00000c0006197824 */ /* 0x008fe400078e0203 */
[----:B------:R-:W3:Y:S01]  /*0120*/  LDG.E.EL R10, desc[UR6][R10.64+0x3000] ;  /* 0x003000060a0a7981 */ /* 0x000ee2000c2e1900 */
[----:B-----5:R-:W-:-:S04]  /*0130*/  IMAD.WIDE.U32 R14, R3, 0x2, R14 ;  /* 0x00000002030e7825 */ /* 0x020fc800078e000e */
[C---:B0-----:R-:W-:Y:S02]  /*0140*/  IMAD.WIDE R2, R25.reuse, 0x2, R4 ;  /* 0x0000000219027825 */ /* 0x041fe400078e0204 */
[----:B------:R-:W4:Y:S02]  /*0150*/  LDG.E.EL R14, desc[UR6][R14.64] ;  /* 0x000000060e0e7981 */ /* 0x000f24000c2e1900 */
[----:B-1----:R-:W-:Y:S02]  /*0160*/  IMAD.WIDE R6, R25, 0x2, R12 ;  /* 0x0000000219067825 */ /* 0x002fe400078e020c */
[----:B------:R-:W5:Y:S04]  /*0170*/  LDG.E.EF R18, desc[UR6][R2.64] ;  /* 0x0000000602127981 */ /* 0x000f68000c0e1900 */
[----:B------:R-:W5:Y:S01]  /*0180*/  LDG.E.EF R6, desc[UR6][R6.64] ;  /* 0x0000000606067981 */ /* 0x000f62000c0e1900 */
[----:B------:R-:W-:-:S02]  /*0190*/  IADD3 R23, R25, 0x200, RZ ;  /* 0x0000020019177810 */ /* 0x000fc40007ffe0ff */
[C---:B--2---:R-:W-:Y:S02]  /*01a0*/  SHF.L.U32 R16, R8.reuse, 0x10, RZ ;  /* 0x0000001008107819 */ /* 0x044fe400000006ff */
[----:B------:R-:W-:Y:S02]  /*01b0*/  PRMT R8, R8, 0x7632, R8 ;  /* 0x0000763208087816 */ /* 0x000fe40000000008 */
[C---:B---3--:R-:W-:Y:S02]  /*01c0*/  SHF.L.U32 R17, R10.reuse, 0x10, RZ ;  /* 0x000000100a117819 */ /* 0x048fe400000006ff */
[----:B------:R-:W-:Y:S02]  /*01d0*/  PRMT R10, R10, 0x7632, R10 ;  /* 0x000076320a0a7816 */ /* 0x000fe4000000000a */
[----:B------:R-:W-:Y:S01]  /*01e0*/  SHF.L.U32 R8, R8, 0x10, RZ ;  /* 0x0000001008087819 */ /* 0x000fe200000006ff */
[----:B------:R-:W-:Y:S01]  /*01f0*/  FADD R16, R16, R17 ;  /* 0x0000001110107221 */ /* 0x000fe20000000000 */
[----:B------:R-:W-:-:S02]  /*0200*/  SHF.L.U32 R9, R10, 0x10, RZ ;  /* 0x000000100a097819 */ /* 0x000fc400000006ff */
[C---:B----4-:R-:W-:Y:S02]  /*0210*/  PRMT R11, R14.reuse, 0x7632, R11 ;  /* 0x000076320e0b7816 */ /* 0x050fe4000000000b */
[----:B------:R-:W-:Y:S01]  /*0220*/  SHF.L.U32 R15, R14, 0x10, RZ ;  /* 0x000000100e0f7819 */ /* 0x000fe200000006ff */
[----:B------:R-:W-:Y:S01]  /*0230*/  FADD R14, R8, R9 ;  /* 0x00000009080e7221 */ /* 0x000fe20000000000 */
[----:B-----5:R-:W-:Y:S02]  /*0240*/  PRMT R10, R18, 0x7632, R10 ;  /* 0x00007632120a7816 */ /* 0x020fe4000000000a */
[----:B------:R-:W-:Y:S02]  /*0250*/  SHF.L.U32 R11, R11, 0x10, RZ ;  /* 0x000000100b0b7819 */ /* 0x000fe400000006ff */
[----:B------:R-:W-:Y:S02]  /*0260*/  PRMT R7, R6, 0x7632, R7 ;  /* 0x0000763206077816 */ /* 0x000fe40000000007 */
[----:B------:R-:W-:-:S02]  /*0270*/  SHF.L.U32 R10, R10, 0x10, RZ ;  /* 0x000000100a0a7819 */ /* 0x000fc400000006ff */
[----:B------:R-:W-:Y:S02]  /*0280*/  LOP3.LUT R8, R0, 0xff, RZ, 0xc0, !PT ;  /* 0x000000ff00087812 */ /* 0x000fe400078ec0ff */
[----:B------:R-:W-:Y:S01]  /*0290*/  SHF.L.U32 R18, R18, 0x10, RZ ;  /* 0x0000001012127819 */ /* 0x000fe200000006ff */
[----:B------:R-:W-:Y:S01]  /*02a0*/  FADD R10, R10, R11 ;  /* 0x0000000b0a0a7221 */ /* 0x000fe20000000000 */
[----:B------:R-:W-:Y:S01]  /*02b0*/  SHF.L.U32 R7, R7, 0x10, RZ ;  /* 0x0000001007077819 */ /* 0x000fe200000006ff */
[----:B------:R-:W-:Y:S01]  /*02c0*/  IMAD.WIDE.U32 R8, R8, 0x4, RZ ;  /* 0x0000000408087825 */ /* 0x000fe200078e00ff */
[----:B------:R-:W-:-:S03]  /*02d0*/  SHF.L.U32 R21, R6, 0x10, RZ ;  /* 0x0000001006157819 */ /* 0x000fc600000006ff */
[----:B------:R-:W-:Y:S01]  /*02e0*/  FADD R15, R18, R15 ;  /* 0x0000000f120f7221 */ /* 0x000fe20000000000 */
[----:B------:R-:W-:Y:S01]  /*02f0*/  FFMA R33, R14, R10, R7 ;  /* 0x0000000a0e217223 */ /* 0x000fe20000000007 */
[----:B------:R-:W-:Y:S02]  /*0300*/  IADD3 R10, P0, R8, UR4, RZ ;  /* 0x00000004080a7c10 */ /* 0x000fe4000ff1e0ff */
[----:B------:R-:W-:Y:S01]  /*0310*/  FFMA R21, R16, R15, R21 ;  /* 0x0000000f10157223 */ /* 0x000fe20000000015 */
[----:B------:R-:W-:Y:S01]  /*0320*/  LOP3.LUT R14, R8, 0x3400, RZ, 0xfc, !PT ;  /* 0x00003400080e7812 */ /* 0x000fe200078efcff */
[----:B------:R-:W-:Y:S01]  /*0330*/  IMAD.WIDE R6, R23, 0x2, R4 ;  /* 0x0000000217067825 */ /* 0x000fe200078e0204 */
[----:B------:R-:W-:Y:S02]  /*0340*/  IADD3.X R11, R9, UR5, RZ, P0, !PT ;  /* 0x00000005090b7c10 */ /* 0x000fe400087fe4ff */
[----:B------:R-:W-:Y:S02]  /*0350*/  IADD3 R16, P0, R14, UR8, RZ ;  /* 0x000000080e107c10 */ /* 0x000fe4000ff1e0ff */
[----:B------:R-:W-:-:S02]  /*0360*/  IADD3 R14, P1, R14, UR10, RZ ;  /* 0x0000000a0e0e7c10 */ /* 0x000fc4000ff3e0ff */
[----:B------:R-:W-:Y:S02]  /*0370*/  F2FP.BF16.F32.PACK_AB R19, R33, R21 ;  /* 0x000000152113723e */ /* 0x000fe400000010ff */
[----:B------:R-:W-:Y:S02]  /*0380*/  IADD3.X R15, R9, UR11, RZ, P1, !PT ;  /* 0x0000000b090f7c10 */ /* 0x000fe40008ffe4ff */
[----:B------:R-:W-:Y:S01]  /*0390*/  IADD3.X R17, R9, UR9, RZ, P0, !PT ;  /* 0x0000000909117c10 */ /* 0x000fe200087fe4ff */
[----:B------:R0:W-:Y:S04]  /*03a0*/  STG.E desc[UR6][R2.64], R19 ;  /* 0x0000001302007986 */ /* 0x0001e8000c101906 */
[----:B------:R-:W2:Y:S04]  /*03b0*/  LDG.E.EF R27, desc[UR6][R6.64] ;  /* 0x00000006061b7981 */ /* 0x000ea8000c0e1900 */
[----:B------:R-:W3:Y:S01]  /*03c0*/  LDG.E.EL R28, desc[UR6][R10.64+0x400] ;  /* 0x000400060a1c7981 */ /* 0x000ee2000c2e1900 */
[----:B0-----:R-:W-:-:S03]  /*03d0*/  IMAD.WIDE R2, R23, 0x2, R12 ;  /* 0x0000000217027825 */ /* 0x001fc600078e020c */
[----:B------:R-:W4:Y:S04]  /*03e0*/  LDG.E.EL R18, desc[UR6][R14.64] ;  /* 0x000000060e127981 */ /* 0x000f28000c2e1900 */
[----:B------:R-:W5:Y:S04]  /*03f0*/  LDG.E.EL R20, desc[UR6][R16.64] ;  /* 0x0000000610147981 */ /* 0x000f68000c2e1900 */
[----:B------:R0:W5:Y:S01]  /*0400*/  LDG.E.EF R0, desc[UR6][R2.64] ;  /* 0x0000000602007981 */ /* 0x000162000c0e1900 */
[C---:B--2---:R-:W-:Y:S02]  /*0410*/  SHF.L.U32 R29, R27.reuse, 0x10, RZ ;  /* 0x000000101b1d7819 */ /* 0x044fe400000006ff */
[----:B------:R-:W-:-:S02]  /*0420*/  PRMT R27, R27, 0x7632, R27 ;  /* 0x000076321b1b7816 */ /* 0x000fc4000000001b */
[C---:B---3--:R-:W-:Y:S02]  /*0430*/  SHF.L.U32 R30, R28.reuse, 0x10, RZ ;  /* 0x000000101c1e7819 */ /* 0x048fe400000006ff */
[----:B------:R-:W-:Y:S02]  /*0440*/  PRMT R28, R28, 0x7632, R28 ;  /* 0x000076321c1c7816 */ /* 0x000fe4000000001c */
[----:B------:R-:W-:Y:S01]  /*0450*/  SHF.L.U32 R27, R27, 0x10, RZ ;  /* 0x000000101b1b7819 */ /* 0x000fe200000006ff */
[----:B------:R-:W-:Y:S01]  /*0460*/  FADD R29, R29, R30 ;  /* 0x0000001e1d1d7221 */ /* 0x000fe20000000000 */
[C---:B----4-:R-:W-:Y:S02]  /*0470*/  PRMT R19, R18.reuse, 0x7632, R19 ;  /* 0x0000763212137816 */ /* 0x050fe40000000013 */
[----:B------:R-:W-:Y:S02]  /*0480*/  SHF.L.U32 R18, R18, 0x10, RZ ;  /* 0x0000001012127819 */ /* 0x000fe400000006ff */
[----:B-----5:R-:W-:-:S02]  /*0490*/  PRMT R23, R20, 0x7632, R23 ;  /* 0x0000763214177816 */ /* 0x020fc40000000017 */
[----:B0-----:R-:W-:Y:S02]  /*04a0*/  SHF.L.U32 R3, R20, 0x10, RZ ;  /* 0x0000001014037819 */ /* 0x001fe400000006ff */
[----:B------:R-:W-:Y:S02]  /*04b0*/  SHF.L.U32 R28, R28, 0x10, RZ ;  /* 0x000000101c1c7819 */ /* 0x000fe400000006ff */
[----:B------:R-:W-:Y:S01]  /*04c0*/  PRMT R2, R0, 0x7632, R2 ;  /* 0x0000763200027816 */ /* 0x000fe20000000002 */
[----:B------:R-:W-:Y:S01]  /*04d0*/  FADD R3, R18, R3 ;  /* 0x0000000312037221 */ /* 0x000fe20000000000 */
[----:B------:R-:W-:Y:S01]  /*04e0*/  SHF.L.U32 R19, R19, 0x10, RZ ;  /* 0x0000001013137819 */ /* 0x000fe200000006ff */
[----:B------:R-:W-:Y:S01]  /*04f0*/  FADD R27, R27, R28 ;  /* 0x0000001c1b1b7221 */ /* 0x000fe20000000000 */
[----:B------:R-:W-:Y:S02]  /*0500*/  SHF.L.U32 R20, R23, 0x10, RZ ;  /* 0x0000001017147819 */ /* 0x000fe400000006ff */
[----:B------:R-:W-:-:S02]  /*0510*/  SHF.L.U32 R0, R0, 0x10, RZ ;  /* 0x0000001000007819 */ /* 0x000fc400000006ff */
[----:B------:R-:W-:Y:S01]  /*0520*/  SHF.L.U32 R2, R2, 0x10, RZ ;  /* 0x0000001002027819 */ /* 0x000fe200000006ff */
[----:B------:R-:W-:Y:S02]  /*0530*/  FADD R19, R19, R20 ;  /* 0x0000001413137221 */ /* 0x000fe40000000000 */
[----:B------:R-:W-:Y:S02]  /*0540*/  FFMA R29, R3, R29, R0 ;  /* 0x0000001d031d7223 */ /* 0x000fe40000000000 */
[----:B------:R-:W-:Y:S01]  /*0550*/  FFMA R34, R19, R27, R2 ;  /* 0x0000001b13227223 */ /* 0x000fe20000000002 */
[----:B------:R-:W-:-:S04]  /*0560*/  IADD3 R19, R25, 0x400, RZ ;  /* 0x0000040019137810 */ /* 0x000fc80007ffe0ff */
[----:B------:R-:W-:Y:S01]  /*0570*/  F2FP.BF16.F32.PACK_AB R23, R34, R29 ;  /* 0x0000001d2217723e */ /* 0x000fe200000010ff */
[----:B------:R-:W-:-:S04]  /*0580*/  IMAD.WIDE R2, R19, 0x2, R4 ;  /* 0x0000000213027825 */ /* 0x000fc800078e0204 */
[----:B------:R0:W-:Y:S01]  /*0590*/  STG.E desc[UR6][R6.64], R23 ;  /* 0x0000001706007986 */ /* 0x0001e2000c101906 */
[----:B------:R-:W-:-:S03]  /*05a0*/  IMAD.WIDE R18, R19, 0x2, R12 ;  /* 0x0000000213127825 */ /* 0x000fc600078e020c */
[----:B------:R-:W2:Y:S04]  /*05b0*/  LDG.E.EL R20, desc[UR6][R14.64+0x400] ;  /* 0x000400060e147981 */ /* 0x000ea8000c2e1900 */
[----:B------:R-:W3:Y:S04]  /*05c0*/  LDG.E.EL R27, desc[UR6][R16.64+0x400] ;  /* 0x00040006101b7981 */ /* 0x000ee8000c2e1900 */
[----:B------:R-:W0:Y:S04]  /*05d0*/  LDG.E.EL R28, desc[UR6][R10.64+0x800] ;  /* 0x000800060a1c7981 */ /* 0x000e28000c2e1900 */
[----:B------:R-:W4:Y:S04]  /*05e0*/  LDG.E.EF R0, desc[UR6][R2.64] ;  /* 0x0000000602007981 */ /* 0x000f28000c0e1900 */
[----:B------:R-:W5:Y:S01]  /*05f0*/  LDG.E.EF R18, desc[UR6][R18.64] ;  /* 0x0000000612127981 */ /* 0x000f62000c0e1900 */
[----:B--2---:R-:W-:-:S02]  /*0600*/  SHF.L.U32 R30, R20, 0x10, RZ ;  /* 0x00000010141e7819 */ /* 0x004fc400000006ff */
[----:B------:R-:W-:Y:S02]  /*0610*/  PRMT R20, R20, 0x7632, R20 ;  /* 0x0000763214147816 */ /* 0x000fe40000000014 */
[C---:B---3--:R-:W-:Y:S02]  /*0620*/  SHF.L.U32 R31, R27.reuse, 0x10, RZ ;  /* 0x000000101b1f7819 */ /* 0x048fe400000006ff */
[----:B------:R-:W-:Y:S02]  /*0630*/  PRMT R27, R27, 0x7632, R27 ;  /* 0x000076321b1b7816 */ /* 0x000fe4000000001b */
[----:B0-----:R-:W-:Y:S01]  /*0640*/  PRMT R23, R28, 0x7632, R23 ;  /* 0x000076321c177816 */ /* 0x001fe20000000017 */
[----:B------:R-:W-:Y:S01]  /*0650*/  FADD R30, R30, R31 ;  /* 0x0000001f1e1e7221 */ /* 0x000fe20000000000 */
[----:B------:R-:W-:Y:S02]  /*0660*/  SHF.L.U32 R28, R28, 0x10, RZ ;  /* 0x000000101c1c7819 */ /* 0x000fe400000006ff */
[----:B----4-:R-:W-:-:S02]  /*0670*/  PRMT R6, R0, 0x7632, R6 ;  /* 0x0000763200067816 */ /* 0x010fc40000000006 */
[----:B------:R-:W-:Y:S02]  /*0680*/  SHF.L.U32 R7, R0, 0x10, RZ ;  /* 0x0000001000077819 */ /* 0x000fe400000006ff */
[----:B------:R-:W-:Y:S02]  /*0690*/  SHF.L.U32 R20, R20, 0x10, RZ ;  /* 0x0000001014147819 */ /* 0x000fe400000006ff */
[----:B------:R-:W-:Y:S01]  /*06a0*/  SHF.L.U32 R27, R27, 0x10, RZ ;  /* 0x000000101b1b7819 */ /* 0x000fe200000006ff */
[----:B------:R-:W-:Y:S01]  /*06b0*/  FADD R28, R7, R28 ;  /* 0x0000001c071c7221 */ /* 0x000fe20000000000 */
[----:B-----5:R-:W-:Y:S02]  /*06c0*/  PRMT R0, R18, 0x7632, R0 ;  /* 0x0000763212007816 */ /* 0x020fe40000000000 */
[----:B------:R-:W-:Y:S01]  /*06d0*/  SHF.L.U32 R23, R23, 0x10, RZ ;  /* 0x0000001017177819 */ /* 0x000fe200000006ff */
[----:B------:R-:W-:Y:S01]  /*06e0*/  FADD R27, R20, R27 ;  /* 0x0000001b141b7221 */ /* 0x000fe20000000000 */
[----:B------:R-:W-:-:S02]  /*06f0*/  SHF.L.U32 R6, R6, 0x10, RZ ;  /* 0x0000001006067819 */ /* 0x000fc400000006ff */
[----:B------:R-:W-:Y:S02]  /*0700*/  SHF.L.U32 R7, R18, 0x10, RZ ;  /* 0x0000001012077819 */ /* 0x000fe400000006ff */
[----:B------:R-:W-:Y:S01]  /*0710*/  SHF.L.U32 R0, R0, 0x10, RZ ;  /* 0x0000001000007819 */ /* 0x000fe200000006ff */
[----:B------:R-:W-:Y:S01]  /*0720*/  FADD R6, R6, R23 ;  /* 0x0000001706067221 */ /* 0x000fe20000000000 */
[----:B------:R-:W-:Y:S01]  /*0730*/  IADD3 R23, R25, 0x600, RZ ;  /* 0x0000060019177810 */ /* 0x000fe20007ffe0ff */
[----:B------:R-:W-:Y:S02]  /*0740*/  FFMA R30, R30, R28, R7 ;  /* 0x0000001c1e1e7223 */ /* 0x000fe40000000007 */
[----:B------:R-:W-:Y:S02]  /*0750*/  FFMA R32, R27, R6, R0 ;  /* 0x000000061b207223 */ /* 0x000fe40000000000 */
[----:B------:R-:W-:-:S03]  /*0760*/  IMAD.WIDE R6, R23, 0x2, R4 ;  /* 0x0000000217067825 */ /* 0x000fc600078e0204 */
[----:B------:R-:W-:Y:S01]  /*0770*/  F2FP.BF16.F32.PACK_AB R31, R32, R30 ;  /* 0x0000001e201f723e */ /* 0x000fe200000010ff */
[----:B------:R-:W-:-:S04]  /*0780*/  IMAD.WIDE R18, R23, 0x2, R12 ;  /* 0x0000000217127825 */ /* 0x000fc800078e020c */
[----:B------:R0:W-:Y:S04]  /*0790*/  STG.E desc[UR6][R2.64], R31 ;  /* 0x0000001f02007986 */ /* 0x0001e8000c101906 */
[----:B------:R-:W2:Y:S04]  /*07a0*/  LDG.E.EL R16, desc[UR6][R16.64+0x800] ;  /* 0x0008000610107981 */ /* 0x000ea8000c2e1900 */
[----:B------:R-:W3:Y:S04]  /*07b0*/  LDG.E.EL R0, desc[UR6][R14.64+0x800] ;  /* 0x000800060e007981 */ /* 0x000ee8000c2e1900 */
[----:B------:R-:W4:Y:S04]  /*07c0*/  LDG.E.EL R27, desc[UR6][R10.64+0xc00] ;  /* 0x000c00060a1b7981 */ /* 0x000f28000c2e1900 */
[----:B------:R-:W5:Y:S04]  /*07d0*/  LDG.E.EF R20, desc[UR6][R6.64] ;  /* 0x0000000606147981 */ /* 0x000f68000c0e1900 */
[----:B------:R1:W5:Y:S02]  /*07e0*/  LDG.E.EF R18, desc[UR6][R18.64] ;  /* 0x0000000612127981 */ /* 0x000364000c0e1900 */
[----:B-1----:R-:W-:-:S02]  /*07f0*/  IADD3 R19, R25, 0x800, RZ ;  /* 0x0000080019137810 */ /* 0x002fc40007ffe0ff */
[C---:B--2---:R-:W-:Y:S02]  /*0800*/  SHF.L.U32 R35, R16.reuse, 0x10, RZ ;  /* 0x0000001010237819 */ /* 0x044fe400000006ff */
[----:B------:R-:W-:Y:S02]  /*0810*/  PRMT R16, R16, 0x7632, R16 ;  /* 0x0000763210107816 */ /* 0x000fe40000000010 */
[C---:B---3--:R-:W-:Y:S02]  /*0820*/  SHF.L.U32 R28, R0.reuse, 0x10, RZ ;  /* 0x00000010001c7819 */ /* 0x048fe400000006ff */
[----:B------:R-:W-:Y:S02]  /*0830*/  PRMT R0, R0, 0x7632, R0 ;  /* 0x0000763200007816 */ /* 0x000fe40000000000 */
[----:B----4-:R-:W-:Y:S01]  /*0840*/  SHF.L.U32 R37, R27, 0x10, RZ ;  /* 0x000000101b257819 */ /* 0x010fe200000006ff */
[----:B------:R-:W-:Y:S01]  /*0850*/  FADD R35, R28, R35 ;  /* 0x000000231c237221 */ /* 0x000fe20000000000 */
[----:B------:R-:W-:-:S02]  /*0860*/  SHF.L.U32 R17, R16, 0x10, RZ ;  /* 0x0000001010117819 */ /* 0x000fc400000006ff */
[----:B-----5:R-:W-:Y:S02]  /*0870*/  SHF.L.U32 R36, R20, 0x10, RZ ;  /* 0x0000001014247819 */ /* 0x020fe400000006ff */
[----:B------:R-:W-:Y:S02]  /*0880*/  SHF.L.U32 R0, R0, 0x10, RZ ;  /* 0x0000001000007819 */ /* 0x000fe400000006ff */
[----:B------:R-:W-:Y:S01]  /*0890*/  SHF.L.U32 R28, R18, 0x10, RZ ;  /* 0x00000010121c7819 */ /* 0x000fe200000006ff */
[----:B------:R-:W-:Y:S01]  /*08a0*/  FADD R36, R36, R37 ;  /* 0x0000002524247221 */ /* 0x000fe20000000000 */
[----:B------:R-:W-:Y:S01]  /*08b0*/  PRMT R27, R27, 0x7632, R27 ;  /* 0x000076321b1b7816 */ /* 0x000fe2000000001b */
[----:B------:R-:W-:Y:S01]  /*08c0*/  FADD R17, R0, R17 ;  /* 0x0000001100117221 */ /* 0x000fe20000000000 */
[----:B------:R-:W-:Y:S01]  /*08d0*/  PRMT R20, R20, 0x7632, R20 ;  /* 0x0000763214147816 */ /* 0x000fe20000000014 */
[----:B------:R-:W-:Y:S01]  /*08e0*/  FADD R0, -R21, R29 ;  /* 0x0000001d15007221 */ /* 0x000fe20000000100 */
[----:B------:R-:W-:Y:S01]  /*08f0*/  FFMA R28, R35, R36, R28 ;  /* 0x00000024231c7223 */ /* 0x000fe2000000001c */
[----:B------:R-:W-:-:S02]  /*0900*/  PRMT R18, R18, 0x7632, R18 ;  /* 0x0000763212127816 */ /* 0x000fc40000000012 */
[----:B------:R-:W-:Y:S01]  /*0910*/  SHF.L.U32 R27, R27, 0x10, RZ ;  /* 0x000000101b1b7819 */ /* 0x000fe200000006ff */
[----:B------:R-:W-:Y:S01]  /*0920*/  FFMA R35, R0, 0.5, R21 ;  /* 0x3f00000000237823 */ /* 0x000fe20000000015 */
[----:B------:R-:W-:Y:S02]  /*0930*/  SHF.L.U32 R20, R20, 0x10, RZ ;  /* 0x0000001014147819 */ /* 0x000fe400000006ff */
[----:B------:R-:W-:Y:S01]  /*0940*/  SHF.L.U32 R18, R18, 0x10, RZ ;  /* 0x0000001012127819 */ /* 0x000fe200000006ff */
[----:B------:R-:W-:Y:S02]  /*0950*/  FADD R29, R29, -R35 ;  /* 0x800000231d1d7221 */ /* 0x000fe40000000000 */
[----:B------:R-:W-:Y:S01]  /*0960*/  FADD R27, R20, R27 ;  /* 0x0000001b141b7221 */ /* 0x000fe20000000000 */
[----:B------:R-:W-:Y:S01]  /*0970*/  LOP3.LUT R20, R8, 0x3400, RZ, 0xfc, !PT ;  /* 0x0000340008147812 */ /* 0x000fe200078efcff */
[----:B------:R-:W-:Y:S01]  /*0980*/  FFMA R37, R0, R29, RZ ;  /* 0x0000001d00257223 */ /* 0x000fe200000000ff */
[----:B------:R-:W-:Y:S01]  /*0990*/  FADD R0, -R35, R30 ;  /* 0x0000001e23007221 */ /* 0x000fe20000000100 */
[----:B------:R-:W-:Y:S01]  /*09a0*/  FFMA R27, R17, R27, R18 ;  /* 0x0000001b111b7223 */ /* 0x000fe20000000012 */
[----:B------:R-:W-:-:S02]  /*09b0*/  IADD3 R20, P0, R20, UR8, RZ ;  /* 0x0000000814147c10 */ /* 0x000fc4000ff1e0ff */
[----:B------:R-:W-:Y:S02]  /*09c0*/  FFMA R35, R0, 0.3333333432674407959, R35 ;  /* 0x3eaaaaab00237823 */ /* 0x000fe40000000023 */
[----:B------:R-:W-:Y:S02]  /*09d0*/  F2FP.BF16.F32.PACK_AB R36, R27, R28 ;  /* 0x0000001c1b24723e */ /* 0x000fe400000010ff */
[----:B------:R-:W-:Y:S01]  /*09e0*/  IADD3.X R21, R9, UR9, RZ, P0, !PT ;  /* 0x0000000909157c10 */ /* 0x000fe200087fe4ff */
[----:B------:R-:W-:Y:S01]  /*09f0*/  FADD R30, R30, -R35 ;  /* 0x800000231e1e7221 */ /* 0x000fe20000000000 */
[C---:B------:R-:W-:Y:S01]  /*0a00*/  IMAD.WIDE R16, R19.reuse, 0x2, R4 ;  /* 0x0000000213107825 */ /* 0x040fe200078e0204 */
[----:B------:R1:W-:Y:S03]  /*0a10*/  STG.E desc[UR6][R6.64], R36 ;  /* 0x0000002406007986 */ /* 0x0003e6000c101906 */
[----:B------:R-:W-:Y:S01]  /*0a20*/  FFMA R37, R0, R30, R37 ;  /* 0x0000001e00257223 */ /* 0x000fe20000000025 */
[----:B------:R-:W2:Y:S04]  /*0a30*/  LDG.E.EL R20, desc[UR6][R20.64+0xc00] ;  /* 0x000c000614147981 */ /* 0x000ea8000c2e1900 */
[----:B------:R-:W3:Y:S01]  /*0a40*/  LDG.E.EL R29, desc[UR6][R14.64+0xc00] ;  /* 0x000c00060e1d7981 */ /* 0x000ee2000c2e1900 */
[----:B------:R-:W-:-:S03]  /*0a50*/  IMAD.WIDE R18, R19, 0x2, R12 ;  /* 0x0000000213127825 */ /* 0x000fc600078e020c */
[----:B------:R-:W4:Y:S04]  /*0a60*/  LDG.E.EL R30, desc[UR6][R10.64+0x1000] ;  /* 0x001000060a1e7981 */ /* 0x000f28000c2e1900 */
[----:B0-----:R-:W5:Y:S04]  /*0a70*/  LDG.E.EF R31, desc[UR6][R16.64] ;  /* 0x00000006101f7981 */ /* 0x001f68000c0e1900 */
[----:B-1----:R0:W5:Y:S02]  /*0a80*/  LDG.E.EF R36, desc[UR6][R18.64] ;  /* 0x0000000612247981 */ /* 0x002164000c0e1900 */
[----:B0-----:R-:W-:-:S04]  /*0a90*/  FADD R18, -R33, R34 ;  /* 0x0000002221127221 */ /* 0x001fc80000000100 */
[----:B------:R-:W-:-:S04]  /*0aa0*/  FFMA R33, R18, 0.5, R33 ;  /* 0x3f00000012217823 */ /* 0x000fc80000000021 */
[----:B------:R-:W-:Y:S01]  /*0ab0*/  FADD R0, R34, -R33 ;  /* 0x8000002122007221 */ /* 0x000fe20000000000 */
[----:B------:R-:W-:-:S03]  /*0ac0*/  FADD R34, -R33, R32 ;  /* 0x0000002021227221 */ /* 0x000fc60000000100 */
[----:B------:R-:W-:Y:S01]  /*0ad0*/  FFMA R0, R18, R0, RZ ;  /* 0x0000000012007223 */ /* 0x000fe200000000ff */
[----:B------:R-:W-:-:S04]  /*0ae0*/  FFMA R33, R34, 0.3333333432674407959, R33 ;  /* 0x3eaaaaab22217823 */ /* 0x000fc80000000021 */
[----:B------:R-:W-:-:S04]  /*0af0*/  FADD R21, R32, -R33 ;  /* 0x8000002120157221 */ /* 0x000fc80000000000 */
[----:B------:R-:W-:Y:S01]  /*0b00*/  FFMA R32, R34, R21, R0 ;  /* 0x0000001522207223 */ /* 0x000fe20000000000 */
[----:B------:R-:W-:-:S04]  /*0b10*/  FADD R0, -R35, R28 ;  /* 0x0000001c23007221 */ /* 0x000fc80000000100 */
[----:B------:R-:W-:-:S04]  /*0b20*/  FFMA R21, R0, 0.25, R35 ;  /* 0x3e80000000157823 */ /* 0x000fc80000000023 */
[----:B------:R-:W-:-:S04]  /*0b30*/  FADD R28, R28, -R21 ;  /* 0x800000151c1c7221 */ /* 0x000fc80000000000 */
[----:B------:R-:W-:Y:S01]  /*0b40*/  FFMA R0, R0, R28, R37 ;  /* 0x0000001c00007223 */ /* 0x000fe20000000025 */
[----:B------:R-:W-:-:S04]  /*0b50*/  FADD R28, -R33, R27 ;  /* 0x0000001b211c7221 */ /* 0x000fc80000000100 */
[----:B------:R-:W-:-:S04]  /*0b60*/  FFMA R18, R28, 0.25, R33 ;  /* 0x3e8000001c127823 */ /* 0x000fc80000000021 */
[----:B------:R-:W-:-:S04]  /*0b70*/  FADD R19, R27, -R18 ;  /* 0x800000121b137221 */ /* 0x000fc80000000000 */
[----:B------:R-:W-:Y:S01]  /*0b80*/  FFMA R19, R28, R19, R32 ;  /* 0x000000131c137223 */ /* 0x000fe20000000020 */
[C---:B--2---:R-:W-:Y:S02]  /*0b90*/  SHF.L.U32 R28, R20.reuse, 0x10, RZ ;  /* 0x00000010141c7819 */ /* 0x044fe400000006ff */
[----:B------:R-:W-:Y:S02]  /*0ba0*/  PRMT R20, R20, 0x7632, R20 ;  /* 0x0000763214147816 */ /* 0x000fe40000000014 */
[C---:B---3--:R-:W-:Y:S02]  /*0bb0*/  SHF.L.U32 R27, R29.reuse, 0x10, RZ ;  /* 0x000000101d1b7819 */ /* 0x048fe400000006ff */
[----:B------:R-:W-:Y:S02]  /*0bc0*/  PRMT R29, R29, 0x7632, R29 ;  /* 0x000076321d1d7816 */ /* 0x000fe4000000001d */
[C---:B----4-:R-:W-:Y:S01]  /*0bd0*/  PRMT R34, R30.reuse, 0x7632, R34 ;  /* 0x000076321e227816 */ /* 0x050fe20000000022 */
[----:B------:R-:W-:Y:S01]  /*0be0*/  FADD R27, R27, R28 ;  /* 0x0000001c1b1b7221 */ /* 0x000fe20000000000 */
[----:B------:R-:W-:-:S02]  /*0bf0*/  SHF.L.U32 R30, R30, 0x10, RZ ;  /* 0x000000101e1e7819 */ /* 0x000fc400000006ff */
[C---:B-----5:R-:W-:Y:S02]  /*0c00*/  PRMT R32, R31.reuse, 0x7632, R32 ;  /* 0x000076321f207816 */ /* 0x060fe40000000020 */
[----:B------:R-:W-:Y:S02]  /*0c10*/  SHF.L.U32 R31, R31, 0x10, RZ ;  /* 0x000000101f1f7819 */ /* 0x000fe400000006ff */
[----:B------:R-:W-:Y:S02]  /*0c20*/  SHF.L.U32 R28, R29, 0x10, RZ ;  /* 0x000000101d1c7819 */ /* 0x000fe400000006ff */
[----:B------:R-:W-:Y:S01]  /*0c30*/  SHF.L.U32 R29, R34, 0x10, RZ ;  /* 0x00000010221d7819 */ /* 0x000fe200000006ff */
[----:B------:R-:W-:Y:S01]  /*0c40*/  FADD R30, R31, R30 ;  /* 0x0000001e1f1e7221 */ /* 0x000fe20000000000 */
[----:B------:R-:W-:Y:S02]  /*0c50*/  SHF.L.U32 R32, R32, 0x10, RZ ;  /* 0x0000001020207819 */ /* 0x000fe400000006ff */
[----:B------:R-:W-:-:S02]  /*0c60*/  SHF.L.U32 R33, R20, 0x10, RZ ;  /* 0x0000001014217819 */ /* 0x000fc400000006ff */
[----:B------:R-:W-:Y:S01]  /*0c70*/  PRMT R20, R36, 0x7632, R20 ;  /* 0x0000763224147816 */ /* 0x000fe20000000014 */
[----:B------:R-:W-:Y:S01]  /*0c80*/  FADD R32, R32, R29 ;  /* 0x0000001d20207221 */ /* 0x000fe20000000000 */
[----:B------:R-:W-:Y:S01]  /*0c90*/  SHF.L.U32 R36, R36, 0x10, RZ ;  /* 0x0000001024247819 */ /* 0x000fe200000006ff */
[----:B------:R-:W-:Y:S01]  /*0ca0*/  FADD R28, R28, R33 ;  /* 0x000000211c1c7221 */ /* 0x000fe20000000000 */
[----:B------:R-:W-:-:S03]  /*0cb0*/  SHF.L.U32 R29, R20, 0x10, RZ ;  /* 0x00000010141d7819 */ /* 0x000fc600000006ff */
[----:B------:R-:W-:Y:S01]  /*0cc0*/  FFMA R20, R27, R30, R36 ;  /* 0x0000001e1b147223 */ /* 0x000fe20000000024 */
[----:B------:R-:W-:Y:S01]  /*0cd0*/  LOP3.LUT R30, R8, 0x3400, RZ, 0xfc, !PT ;  /* 0x00003400081e7812 */ /* 0x000fe200078efcff */
[----:B------:R-:W-:-:S03]  /*0ce0*/  FFMA R27, R28, R32, R29 ;  /* 0x000000201c1b7223 */ /* 0x000fc6000000001d */
[----:B------:R-:W-:Y:S02]  /*0cf0*/  IADD3 R28, P0, R30, UR8, RZ ;  /* 0x000000081e1c7c10 */ /* 0x000fe4000ff1e0ff */
[----:B------:R-:W-:Y:S02]  /*0d00*/  F2FP.BF16.F32.PACK_AB R35, R27, R20 ;  /* 0x000000141b23723e */ /* 0x000fe400000010ff */
[----:B------:R-:W-:Y:S02]  /*0d10*/  IADD3 R33, R25, 0xa00, RZ ;  /* 0x00000a0019217810 */ /* 0x000fe40007ffe0ff */
[----:B------:R-:W-:Y:S01]  /*0d20*/  IADD3.X R29, R9, UR9, RZ, P0, !PT ;  /* 0x00000009091d7c10 */ /* 0x000fe200087fe4ff */
[----:B------:R0:W-:Y:S02]  /*0d30*/  STG.E desc[UR6][R16.64], R35 ;  /* 0x0000002310007986 */ /* 0x0001e4000c101906 */
[C---:B------:R-:W-:Y:S02]  /*0d40*/  IMAD.WIDE R30, R33.reuse, 0x2, R4 ;  /* 0x00000002211e7825 */ /* 0x040fe400078e0204 */
[----:B------:R-:W2:Y:S02]  /*0d50*/  LDG.E.EL R14, desc[UR6][R14.64+0x1000] ;  /* 0x001000060e0e7981 */ /* 0x000ea4000c2e1900 */
[----:B------:R-:W-:-:S02]  /*0d60*/  IMAD.WIDE R12, R33, 0x2, R12 ;  /* 0x00000002210c7825 */ /* 0x000fc400078e020c */
[----:B------:R-:W3:Y:S04]  /*0d70*/  LDG.E.EL R28, desc[UR6][R28.64+0x1000] ;  /* 0x001000061c1c7981 */ /* 0x000ee8000c2e1900 */
[----:B------:R-:W0:Y:S04]  /*0d80*/  LDG.E.EL R10, desc[UR6][R10.64+0x1400] ;  /* 0x001400060a0a7981 */ /* 0x000e28000c2e1900 */
[----:B------:R-:W4:Y:S04]  /*0d90*/  LDG.E.EF R32, desc[UR6][R30.64] ;  /* 0x000000061e207981 */ /* 0x000f28000c0e1900 */
[----:B------:R-:W5:Y:S01]  /*0da0*/  LDG.E.EF R12, desc[UR6][R12.64] ;  /* 0x000000060c0c7981 */ /* 0x000f62000c0e1900 */
[----:B------:R-:W1:Y:S01]  /*0db0*/  S2UR UR5, SR_CgaCtaId ;  /* 0x00000000000579c3 */ /* 0x000e620000008800 */
[----:B------:R-:W-:-:S02]  /*0dc0*/  UMOV UR4, 0x400 ;  /* 0x0000040000047882 */ /* 0x000fc40000000000 */
[----:B-1----:R-:W-:Y:S01]  /*0dd0*/  UPRMT UR4, UR5, 0x654, UR4 ;  /* 0x0000065405047896 */ /* 0x002fe20008000004 */
[C---:B--2---:R-:W-:Y:S02]  /*0de0*/  SHF.L.U32 R33, R14.reuse, 0x10, RZ ;  /* 0x000000100e217819 */ /* 0x044fe400000006ff */
[----:B------:R-:W-:Y:S02]  /*0df0*/  PRMT R14, R14, 0x7632, R14 ;  /* 0x000076320e0e7816 */ /* 0x000fe4000000000e */
[C---:B---3--:R-:W-:Y:S02]  /*0e00*/  SHF.L.U32 R34, R28.reuse, 0x10, RZ ;  /* 0x000000101c227819 */ /* 0x048fe400000006ff */
[----:B------:R-:W-:Y:S02]  /*0e10*/  PRMT R28, R28, 0x7632, R28 ;  /* 0x000076321c1c7816 */ /* 0x000fe4000000001c */
[----:B0-----:R-:W-:Y:S01]  /*0e20*/  PRMT R17, R10, 0x7632, R17 ;  /* 0x000076320a117816 */ /* 0x001fe20000000011 */
[----:B------:R-:W-:Y:S01]  /*0e30*/  FADD R16, R33, R34 ;  /* 0x0000002221107221 */ /* 0x000fe20000000000 */
[----:B------:R-:W-:-:S02]  /*0e40*/  SHF.L.U32 R14, R14, 0x10, RZ ;  /* 0x000000100e0e7819 */ /* 0x000fc400000006ff */
[----:B----4-:R-:W-:Y:S02]  /*0e50*/  PRMT R15, R32, 0x7632, R15 ;  /* 0x00007632200f7816 */ /* 0x010fe4000000000f */
        /* <DEDUP_REMOVED lines=8> */
[----:B------:R-:W-:Y:S01]  /*0ee0*/  SHF.L.U32 R11, R12, 0x10, RZ ;  /* 0x000000100c0b7819 */ /* 0x000fe200000006ff */
[----:B------:R-:W-:Y:S01]  /*0ef0*/  FADD R12, -R21, R20 ;  /* 0x00000014150c7221 */ /* 0x000fe20000000100 */
[----:B------:R-:W-:Y:S01]  /*0f00*/  SHF.L.U32 R13, R10, 0x10, RZ ;  /* 0x000000100a0d7819 */ /* 0x000fe200000006ff */
[----:B------:R-:W-:Y:S01]  /*0f10*/  FADD R15, R15, R28 ;  /* 0x0000001c0f0f7221 */ /* 0x000fe20000000000 */
[----:B------:R-:W-:Y:S01]  /*0f20*/  FADD R10, -R18, R27 ;  /* 0x0000001b120a7221 */ /* 0x000fe20000000100 */
[----:B------:R-:W-:Y:S01]  /*0f30*/  FFMA R16, R16, R29, R11 ;  /* 0x0000001d10107223 */ /* 0x000fe2000000000b */
[----:B------:R-:W-:Y:S01]  /*0f40*/  FFMA R28, R12, 0.20000000298023223877, R21 ;  /* 0x3e4ccccd0c1c7823 */ /* 0x000fe20000000015 */
[----:B------:R-:W-:Y:S01]  /*0f50*/  FFMA R11, R14, R15, R13 ;  /* 0x0000000f0e0b7223 */ /* 0x000fe2000000000d */
[----:B------:R-:W-:Y:S02]  /*0f60*/  FFMA R17, R10, 0.20000000298023223877, R18 ;  /* 0x3e4ccccd0a117823 */ /* 0x000fe40000000012 */
[--C-:B------:R-:W-:Y:S01]  /*0f70*/  FADD R13, R16, -R28.reuse ;  /* 0x8000001c100d7221 */ /* 0x100fe20000000000 */
[--C-:B------:R-:W-:Y:S01]  /*0f80*/  FADD R21, R20, -R28.reuse ;  /* 0x8000001c14157221 */ /* 0x100fe20000000000 */
[--C-:B------:R-:W-:Y:S01]  /*0f90*/  FADD R14, R11, -R17.reuse ;  /* 0x800000110b0e7221 */ /* 0x100fe20000000000 */
[--C-:B------:R-:W-:Y:S01]  /*0fa0*/  FADD R27, R27, -R17.reuse ;  /* 0x800000111b1b7221 */ /* 0x100fe20000000000 */
[----:B------:R-:W-:Y:S01]  /*0fb0*/  FFMA R15, R13, 0.16666667163372039795, R28 ;  /* 0x3e2aaaab0d0f7823 */ /* 0x000fe2000000001c */
[----:B------:R-:W-:Y:S01]  /*0fc0*/  FFMA R12, R12, R21, R0 ;  /* 0x000000150c0c7223 */ /* 0x000fe20000000000 */
[----:B------:R-:W-:Y:S01]  /*0fd0*/  FFMA R18, R14, 0.16666667163372039795, R17 ;  /* 0x3e2aaaab0e127823 */ /* 0x000fe20000000011 */
[----:B------:R-:W-:Y:S01]  /*0fe0*/  FFMA R19, R10, R27, R19 ;  /* 0x0000001b0a137223 */ /* 0x000fe20000000013 */
[----:B------:R-:W-:-:S02]  /*0ff0*/  FADD R0, R16, -R15 ;  /* 0x8000000f10007221 */ /* 0x000fc40000000000 */
[--C-:B------:R-:W-:Y:S01]  /*1000*/  FADD R17, R11, -R18.reuse ;  /* 0x800000120b117221 */ /* 0x100fe20000000000 */
[----:B------:R-:W-:Y:S01]  /*1010*/  FADD R18, -R15, R18 ;  /* 0x000000120f127221 */ /* 0x000fe20000000100 */
[----:B------:R-:W-:Y:S01]  /*1020*/  FFMA R0, R13, R0, R12 ;  /* 0x000000000d007223 */ /* 0x000fe2000000000c */
[----:B------:R-:W-:Y:S01]  /*1030*/  F2FP.BF16.F32.PACK_AB R11, R11, R16 ;  /* 0x000000100b0b723e */ /* 0x000fe200000010ff */
[----:B------:R-:W-:Y:S01]  /*1040*/  FFMA R17, R14, R17, R19 ;  /* 0x000000110e117223 */ /* 0x000fe20000000013 */
[C---:B------:R-:W-:Y:S01]  /*1050*/  FMUL R10, R18.reuse, R18 ;  /* 0x00000012120a7220 */ /* 0x040fe20000400000 */
[----:B------:R-:W-:Y:S02]  /*1060*/  FFMA R15, R18, 0.5, R15 ;  /* 0x3f000000120f7823 */ /* 0x000fe4000000000f */
[----:B------:R-:W-:Y:S01]  /*1070*/  FADD R0, R0, R17 ;  /* 0x0000001100007221 */ /* 0x000fe20000000000 */
[----:B------:R-:W-:Y:S01]  /*1080*/  FMUL R13, R10, 6 ;  /* 0x40c000000a0d7820 */ /* 0x000fe20000400000 */
[----:B------:R-:W-:Y:S03]  /*1090*/  STG.E desc[UR6][R30.64], R11 ;  /* 0x0000000b1e007986 */ /* 0x000fe6000c101906 */
[----:B------:R-:W-:Y:S01]  /*10a0*/  FFMA R0, R13, 0.5, R0 ;  /* 0x3f0000000d007823 */ /* 0x000fe20000000000 */
[----:B------:R-:W0:Y:S04]  /*10b0*/  SHFL.BFLY PT, R10, R15, 0x10, 0x1f ;  /* 0x0e001f000f0a7f89 */ /* 0x000e2800000e0000 */
[----:B------:R-:W1:Y:S01]  /*10c0*/  SHFL.BFLY PT, R13, R0, 0x10, 0x1f ;  /* 0x0e001f00000d7f89 */ /* 0x000e6200000e0000 */
[----:B0-----:R-:W-:-:S04]  /*10d0*/  FADD R10, -R15, R10 ;  /* 0x0000000a0f0a7221 */ /* 0x001fc80000000100 */
[C---:B------:R-:W-:Y:S01]  /*10e0*/  FMUL R12, R10.reuse, R10 ;  /* 0x0000000a0a0c7220 */ /* 0x040fe20000400000 */
[----:B------:R-:W-:Y:S01]  /*10f0*/  FFMA R10, R10, 0.5, R15 ;  /* 0x3f0000000a0a7823 */ /* 0x000fe2000000000f */
[----:B-1----:R-:W-:Y:S02]  /*1100*/  FADD R13, R0, R13 ;  /* 0x0000000d000d7221 */ /* 0x002fe40000000000 */
[----:B------:R-:W-:Y:S02]  /*1110*/  FMUL R12, R12, 12 ;  /* 0x414000000c0c7820 */ /* 0x000fe40000400000 */
[----:B------:R-:W0:Y:S02]  /*1120*/  SHFL.BFLY PT, R17, R10, 0x8, 0x1f ;  /* 0x0d001f000a117f89 */ /* 0x000e2400000e0000 */
[----:B------:R-:W-:-:S05]  /*1130*/  FFMA R12, R12, 0.5, R13 ;  /* 0x3f0000000c0c7823 */ /* 0x000fca000000000d */
        /* <DEDUP_REMOVED lines=10> */
[C---:B------:R-:W-:Y:S01]  /*11e0*/  FFMA R10, R0.reuse, 0.5, R17 ;  /* 0x3f000000000a7823 */ /* 0x040fe20000000011 */
[----:B------:R-:W-:Y:S01]  /*11f0*/  FMUL R15, R0, R0 ;  /* 0x00000000000f7220 */ /* 0x000fe20000400000 */
[----:B-1----:R-:W-:Y:S01]  /*1200*/  FADD R14, R13, R14 ;  /* 0x0000000e0d0e7221 */ /* 0x002fe20000000000 */
[----:B------:R-:W0:Y:S02]  /*1210*/  S2R R0, SR_TID.X ;  /* 0x0000000000007919 */ /* 0x000e240000002100 */
[----:B------:R-:W-:Y:S01]  /*1220*/  FMUL R15, R15, 48 ;  /* 0x424000000f0f7820 */ /* 0x000fe20000400000 */
[----:B------:R-:W1:Y:S03]  /*1230*/  SHFL.BFLY PT, R19, R10, 0x2, 0x1f ;  /* 0x0c401f000a137f89 */ /* 0x000e6600000e0000 */
[----:B------:R-:W-:-:S05]  /*1240*/  FFMA R14, R15, 0.5, R14 ;  /* 0x3f0000000f0e7823 */ /* 0x000fca000000000e */
[----:B------:R-:W2:Y:S01]  /*1250*/  SHFL.BFLY PT, R15, R14, 0x2, 0x1f ;  /* 0x0c401f000e0f7f89 */ /* 0x000ea200000e0000 */
[----:B-1----:R-:W-:-:S04]  /*1260*/  FADD R19, -R10, R19 ;  /* 0x000000130a137221 */ /* 0x002fc80000000100 */
[C---:B------:R-:W-:Y:S01]  /*1270*/  FMUL R12, R19.reuse, R19 ;  /* 0x00000013130c7220 */ /* 0x040fe20000400000 */
[----:B------:R-:W-:Y:S01]  /*1280*/  FFMA R19, R19, 0.5, R10 ;  /* 0x3f00000013137823 */ /* 0x000fe2000000000a */
[----:B--2---:R-:W-:Y:S01]  /*1290*/  FADD R15, R14, R15 ;  /* 0x0000000f0e0f7221 */ /* 0x004fe20000000000 */
[----:B0-----:R-:W-:Y:S01]  /*12a0*/  LOP3.LUT P0, RZ, R0, 0x1f, RZ, 0xc0, !PT ;  /* 0x0000001f00ff7812 */ /* 0x001fe2000780c0ff */
[----:B------:R-:W-:Y:S01]  /*12b0*/  FMUL R12, R12, 96 ;  /* 0x42c000000c0c7820 */ /* 0x000fe20000400000 */
[----:B------:R-:W-:Y:S01]  /*12c0*/  ISETP.GE.AND P1, PT, R0, 0x8, PT ;  /* 0x000000080000780c */ /* 0x000fe20003f26270 */
[----:B------:R-:W0:Y:S02]  /*12d0*/  SHFL.BFLY PT, R10, R19, 0x1, 0x1f ;  /* 0x0c201f00130a7f89 */ /* 0x000e2400000e0000 */
[----:B------:R-:W-:Y:S01]  /*12e0*/  FFMA R12, R12, 0.5, R15 ;  /* 0x3f0000000c0c7823 */ /* 0x000fe2000000000f */
[----:B------:R-:W-:-:S04]  /*12f0*/  SHF.R.U32.HI R15, RZ, 0x3, R0 ;  /* 0x00000003ff0f7819 */ /* 0x000fc80000011600 */
[----:B------:R-:W1:Y:S01]  /*1300*/  SHFL.BFLY PT, R13, R12, 0x1, 0x1f ;  /* 0x0c201f000c0d7f89 */ /* 0x000e6200000e0000 */
[----:B------:R-:W-:Y:S02]  /*1310*/  LOP3.LUT R15, R15, 0x1c, RZ, 0xc0, !PT ;  /* 0x0000001c0f0f7812 */ /* 0x000fe400078ec0ff */
[----:B------:R-:W-:-:S05]  /*1320*/  @!P0 MOV R18, 0x43c00000 ;  /* 0x43c0000000128802 */ /* 0x000fca0000000f00 */
[----:B------:R-:W-:Y:S01]  /*1330*/  @!P0 STS [R15+UR4+0x40], R18 ;  /* 0x000040120f008988 */ /* 0x000fe20008000804 */
[----:B0-----:R-:W-:-:S04]  /*1340*/  FADD R10, -R19, R10 ;  /* 0x0000000a130a7221 */ /* 0x001fc80000000100 */
[C---:B------:R-:W-:Y:S01]  /*1350*/  FMUL R14, R10.reuse, R10 ;  /* 0x0000000a0a0e7220 */ /* 0x040fe20000400000 */
[----:B------:R-:W-:Y:S01]  /*1360*/  FFMA R19, R10, 0.5, R19 ;  /* 0x3f0000000a137823 */ /* 0x000fe20000000013 */
[----:B-1----:R-:W-:Y:S02]  /*1370*/  FADD R13, R12, R13 ;  /* 0x0000000d0c0d7221 */ /* 0x002fe40000000000 */
[----:B------:R-:W-:Y:S01]  /*1380*/  FMUL R14, R14, 192 ;  /* 0x434000000e0e7820 */ /* 0x000fe20000400000 */
[----:B------:R-:W-:Y:S01]  /*1390*/  LEA R12, R0, UR4, 0x2 ;  /* 0x00000004000c7c11 */ /* 0x000fe2000f8e10ff */
[----:B------:R-:W-:Y:S02]  /*13a0*/  @!P0 STS [R15+UR4], R19 ;  /* 0x000000130f008988 */ /* 0x000fe40008000804 */
[----:B------:R-:W-:-:S05]  /*13b0*/  FFMA R14, R14, 0.5, R13 ;  /* 0x3f0000000e0e7823 */ /* 0x000fca000000000d */
[----:B------:R-:W-:Y:S01]  /*13c0*/  @!P0 STS [R15+UR4+0x20], R14 ;  /* 0x0000200e0f008988 */ /* 0x000fe20008000804 */
[----:B------:R-:W-:Y:S06]  /*13d0*/  BAR.SYNC.DEFER_BLOCKING 0x0 ;  /* 0x0000000000007b1d */ /* 0x000fec0000010000 */
[----:B------:R-:W0:Y:S04]  /*13e0*/  @!P1 LDS R24, [R12+0x40] ;  /* 0x000040000c189984 */ /* 0x000e280000000800 */
[----:B------:R-:W1:Y:S04]  /*13f0*/  @!P1 LDS R22, [R12] ;  /* 0x000000000c169984 */ /* 0x000e680000000800 */
[----:B------:R-:W-:Y:S04]  /*1400*/  @!P1 LDS R26, [R12+0x20] ;  /* 0x000020000c1a9984 */ /* 0x000fe80000000800 */
[----:B0-----:R-:W0:Y:S04]  /*1410*/  SHFL.BFLY PT, R21, R24, 0x4, 0x1f ;  /* 0x0c801f0018157f89 */ /* 0x001e2800000e0000 */
[----:B-1----:R-:W1:Y:S01]  /*1420*/  SHFL.BFLY PT, R15, R22, 0x4, 0x1f ;  /* 0x0c801f00160f7f89 */ /* 0x002e6200000e0000 */
[----:B0-----:R-:W-:-:S04]  /*1430*/  FADD R10, R24, R21 ;  /* 0x00000015180a7221 */ /* 0x001fc80000000000 */
[C---:B------:R-:W-:Y:S01]  /*1440*/  FMUL R17, R10.reuse, 0.25 ;  /* 0x3e8000000a117820 */ /* 0x040fe20000400000 */
[C---:B------:R-:W-:Y:S01]  /*1450*/  FSETP.GEU.AND P1, PT, |R10|.reuse, 1.175494350822287508e-38, PT ;  /* 0x008000000a00780b */ /* 0x040fe20003f2e200 */
[----:B------:R-:W0:Y:S01]  /*1460*/  SHFL.BFLY PT, R13, R10, 0x2, 0x1f ;  /* 0x0c401f000a0d7f89 */ /* 0x000e2200000e0000 */
[----:B------:R-:W-:Y:S01]  /*1470*/  FSETP.GT.AND P0, PT, |R10|, 8.50705917302346158658e+37, PT ;  /* 0x7e8000000a00780b */ /* 0x000fe20003f04200 */
[----:B-1----:R-:W-:-:S03]  /*1480*/  FADD R15, -R22, R15 ;  /* 0x0000000f160f7221 */ /* 0x002fc60000000100 */
[----:B------:R-:W-:Y:S01]  /*1490*/  FSEL R14, R17, R10, P0 ;  /* 0x0000000a110e7208 */ /* 0x000fe20000000000 */
[----:B------:R-:W-:Y:S01]  /*14a0*/  FMUL R19, R15, R15 ;  /* 0x0000000f0f137220 */ /* 0x000fe20000400000 */
[----:B------:R-:W1:Y:S03]  /*14b0*/  SHFL.BFLY PT, R17, R26, 0x4, 0x1f ;  /* 0x0c801f001a117f89 */ /* 0x000e6600000e0000 */
[----:B------:R-:W-:Y:S02]  /*14c0*/  FMUL R19, R24, R19 ;  /* 0x0000001318137220 */ /* 0x000fe40000400000 */
[----:B------:R-:W-:Y:S02]  /*14d0*/  @!P1 FMUL R14, R14, 16777216 ;  /* 0x4b8000000e0e9820 */ /* 0x000fe40000400000 */
[----:B------:R-:W-:-:S04]  /*14e0*/  @P0 FMUL R21, R21, 0.25 ;  /* 0x3e80000015150820 */ /* 0x000fc80000400000 */
[----:B------:R-:W2:Y:S01]  /*14f0*/  MUFU.RCP R14, R14 ;  /* 0x0000000e000e7308 */ /* 0x000ea20000001000 */
[----:B------:R-:W-:Y:S01]  /*1500*/  @!P1 FMUL R21, R21, 16777216 ;  /* 0x4b80000015159820 */ /* 0x000fe20000400000 */
[C---:B------:R-:W-:Y:S01]  /*1510*/  FSETP.NEU.AND P1, PT, R10.reuse, RZ, PT ;  /* 0x000000ff0a00720b */ /* 0x040fe20003f2d000 */
[----:B0-----:R-:W-:-:S04]  /*1520*/  FADD R11, R10, R13 ;  /* 0x0000000d0a0b7221 */ /* 0x001fc80000000000 */
[C---:B------:R-:W-:Y:S01]  /*1530*/  FMUL R16, R11.reuse, 0.25 ;  /* 0x3e8000000b107820 */ /* 0x040fe20000400000 */
[C---:B------:R-:W-:Y:S01]  /*1540*/  FSETP.GEU.AND P2, PT, |R11|.reuse, 1.175494350822287508e-38, PT ;  /* 0x008000000b00780b */ /* 0x040fe20003f4e200 */
[----:B------:R-:W0:Y:S01]  /*1550*/  SHFL.BFLY PT, R20, R11, 0x1, 0x1f ;  /* 0x0c201f000b147f89 */ /* 0x000e2200000e0000 */
[----:B------:R-:W-:Y:S01]  /*1560*/  FSETP.GT.AND P0, PT, |R11|, 8.50705917302346158658e+37, PT ;  /* 0x7e8000000b00780b */ /* 0x000fe20003f04200 */
[----:B-1----:R-:W-:Y:S01]  /*1570*/  FADD R26, R26, R17 ;  /* 0x000000111a1a7221 */ /* 0x002fe20000000000 */
[----:B--2---:R-:W-:Y:S02]  /*1580*/  FMUL R21, R14, R21 ;  /* 0x000000150e157220 */ /* 0x004fe40000400000 */
[----:B------:R-:W-:-:S03]  /*1590*/  FSEL R17, R16, R11, P0 ;  /* 0x0000000b10117208 */ /* 0x000fc60000000000 */
[----:B------:R-:W-:-:S04]  /*15a0*/  FSEL R21, R21, RZ, P1 ;  /* 0x000000ff15157208 */ /* 0x000fc80000800000 */
[----:B------:R-:W-:Y:S01]  /*15b0*/  @!P2 FMUL R17, R17, 16777216 ;  /* 0x4b8000001111a820 */ /* 0x000fe20000400000 */
[----:B------:R-:W-:Y:S01]  /*15c0*/  FFMA R15, R15, R21, R22 ;  /* 0x000000150f0f7223 */ /* 0x000fe20000000016 */
[----:B------:R-:W-:Y:S01]  /*15d0*/  FFMA R19, R21, R19, R26 ;  /* 0x0000001315137223 */ /* 0x000fe2000000001a */
[----:B------:R-:W-:Y:S01]  /*15e0*/  @P0 FMUL R13, R13, 0.25 ;  /* 0x3e8000000d0d0820 */ /* 0x000fe20000400000 */
[----:B------:R-:W1:Y:S01]  /*15f0*/  MUFU.RCP R18, R17 ;  /* 0x0000001100127308 */ /* 0x000e620000001000 */
[----:B------:R-:W-:Y:S01]  /*1600*/  FSETP.NEU.AND P0, PT, R11, RZ, PT ;  /* 0x000000ff0b00720b */ /* 0x000fe20003f0d000 */
[----:B------:R-:W2:Y:S01]  /*1610*/  SHFL.BFLY PT, R14, R15, 0x2, 0x1f ;  /* 0x0c401f000f0e7f89 */ /* 0x000ea200000e0000 */
[----:B------:R-:W-:-:S03]  /*1620*/  @!P2 FMUL R13, R13, 16777216 ;  /* 0x4b8000000d0da820 */ /* 0x000fc60000400000 */
[----:B------:R-:W3:Y:S01]  /*1630*/  SHFL.BFLY PT, R16, R19, 0x2, 0x1f ;  /* 0x0c401f0013107f89 */ /* 0x000ee200000e0000 */
[----:B-1----:R-:W-:Y:S01]  /*1640*/  FMUL R18, R18, R13 ;  /* 0x0000000d12127220 */ /* 0x002fe20000400000 */
[----:B0-----:R-:W-:-:S04]  /*1650*/  FADD R13, R11, R20 ;  /* 0x000000140b0d7221 */ /* 0x001fc80000000000 */
[----:B------:R-:W-:Y:S02]  /*1660*/  FSEL R18, R18, RZ, P0 ;  /* 0x000000ff12127208 */ /* 0x000fe40000000000 */
[C---:B------:R-:W-:Y:S02]  /*1670*/  FSETP.GEU.AND P1, PT, |R13|.reuse, 1.175494350822287508e-38, PT ;  /* 0x008000000d00780b */ /* 0x040fe40003f2e200 */
[----:B------:R-:W-:Y:S01]  /*1680*/  FSETP.GT.AND P0, PT, |R13|, 8.50705917302346158658e+37, PT ;  /* 0x7e8000000d00780b */ /* 0x000fe20003f04200 */
[----:B--2---:R-:W-:Y:S01]  /*1690*/  FADD R14, -R15, R14 ;  /* 0x0000000e0f0e7221 */ /* 0x004fe20000000100 */
[----:B---3--:R-:W-:-:S03]  /*16a0*/  FADD R21, R19, R16 ;  /* 0x0000001013157221 */ /* 0x008fc60000000000 */
[C---:B------:R-:W-:Y:S01]  /*16b0*/  FMUL R19, R14.reuse, R14 ;  /* 0x0000000e0e137220 */ /* 0x040fe20000400000 */
[----:B------:R-:W-:Y:S01]  /*16c0*/  FFMA R14, R14, R18, R15 ;  /* 0x000000120e0e7223 */ /* 0x000fe2000000000f */
[----:B------:R-:W-:Y:S02]  /*16d0*/  FMUL R16, R13, 0.25 ;  /* 0x3e8000000d107820 */ /* 0x000fe40000400000 */
[----:B------:R-:W-:Y:S02]  /*16e0*/  FMUL R19, R10, R19 ;  /* 0x000000130a137220 */ /* 0x000fe40000400000 */
[----:B------:R-:W0:Y:S01]  /*16f0*/  SHFL.BFLY PT, R15, R14, 0x1, 0x1f ;  /* 0x0c201f000e0f7f89 */ /* 0x000e2200000e0000 */
[----:B------:R-:W-:Y:S01]  /*1700*/  FSEL R16, R16, R13, P0 ;  /* 0x0000000d10107208 */ /* 0x000fe20000000000 */
[----:B------:R-:W-:Y:S01]  /*1710*/  FFMA R19, R18, R19, R21 ;  /* 0x0000001312137223 */ /* 0x000fe20000000015 */
[----:B------:R-:W-:Y:S01]  /*1720*/  @P0 FMUL R20, R20, 0.25 ;  /* 0x3e80000014140820 */ /* 0x000fe20000400000 */
[----:B------:R-:W-:-:S02]  /*1730*/  LOP3.LUT P0, RZ, R0, 0x7, RZ, 0xc0, !PT ;  /* 0x0000000700ff7812 */ /* 0x000fc4000780c0ff */
[----:B------:R-:W-:Y:S01]  /*1740*/  @!P1 FMUL R16, R16, 16777216 ;  /* 0x4b80000010109820 */ /* 0x000fe20000400000 */
[----:B------:R-:W1:Y:S01]  /*1750*/  SHFL.BFLY PT, R10, R19, 0x1, 0x1f ;  /* 0x0c201f00130a7f89 */ /* 0x000e6200000e0000 */
[----:B------:R-:W-:Y:S01]  /*1760*/  @!P1 FMUL R20, R20, 16777216 ;  /* 0x4b80000014149820 */ /* 0x000fe20000400000 */
[----:B------:R-:W-:Y:S01]  /*1770*/  FSETP.NEU.AND P1, PT, R13, RZ, PT ;  /* 0x000000ff0d00720b */ /* 0x000fe20003f2d000 */
[----:B------:R-:W2:Y:S01]  /*1780*/  MUFU.RCP R17, R16 ;  /* 0x0000001000117308 */ /* 0x000ea20000001000 */
[----:B------:R-:W-:Y:S01]  /*1790*/  ISETP.LT.AND P0, PT, R0, 0x8, !P0 ;  /* 0x000000080000780c */ /* 0x000fe20004701270 */
[----:B0-----:R-:W-:Y:S01]  /*17a0*/  FADD R15, -R14, R15 ;  /* 0x0000000f0e0f7221 */ /* 0x001fe20000000100 */
[----:B--2---:R-:W-:-:S11]  /*17b0*/  FMUL R17, R17, R20 ;  /* 0x0000001411117220 */ /* 0x004fd60000400000 */
[----:B------:R0:W-:Y:S01]  /*17c0*/  @P0 STS [R12+0x40], R13 ;  /* 0x0000400d0c000388 */ /* 0x0001e20000000800 */
[----:B------:R-:W-:Y:S01]  /*17d0*/  FMUL R18, R15, R15 ;  /* 0x0000000f0f127220 */ /* 0x000fe20000400000 */
[----:B------:R-:W-:Y:S01]  /*17e0*/  FSEL R17, R17, RZ, P1 ;  /* 0x000000ff11117208 */ /* 0x000fe20000800000 */
[----:B-1----:R-:W-:Y:S02]  /*17f0*/  FADD R0, R19, R10 ;  /* 0x0000000a13007221 */ /* 0x002fe40000000000 */
[----:B------:R-:W-:Y:S01]  /*1800*/  FMUL R18, R11, R18 ;  /* 0x000000120b127220 */ /* 0x000fe20000400000 */
[----:B------:R-:W-:Y:S01]  /*1810*/  IADD3 R10, P1, R8, UR8, RZ ;  /* 0x00000008080a7c10 */ /* 0x000fe2000ff3e0ff */
[----:B------:R-:W-:Y:S02]  /*1820*/  FFMA R15, R15, R17, R14 ;  /* 0x000000110f0f7223 */ /* 0x000fe4000000000e */
[----:B------:R-:W-:Y:S01]  /*1830*/  FFMA R19, R17, R18, R0 ;  /* 0x0000001211137223 */ /* 0x000fe20000000000 */
[----:B------:R-:W-:-:S02]  /*1840*/  IADD3 R8, P2, R8, UR10, RZ ;  /* 0x0000000a08087c10 */ /* 0x000fc4000ff5e0ff */
[----:B------:R-:W-:Y:S01]  /*1850*/  IADD3.X R11, R9, UR9, RZ, P1, !PT ;  /* 0x00000009090b7c10 */ /* 0x000fe20008ffe4ff */
[----:B------:R-:W-:Y:S01]  /*1860*/  @P0 STS [R12], R15 ;  /* 0x0000000f0c000388 */ /* 0x000fe20000000800 */
[----:B------:R-:W-:-:S03]  /*1870*/  IADD3.X R9, R9, UR11, RZ, P2, !PT ;  /* 0x0000000b09097c10 */ /* 0x000fc600097fe4ff */
[----:B------:R-:W-:Y:S01]  /*1880*/  @P0 STS [R12+0x20], R19 ;  /* 0x000020130c000388 */ /* 0x000fe20000000800 */
[----:B------:R-:W-:Y:S01]  /*1890*/  BAR.SYNC.DEFER_BLOCKING 0x0 ;  /* 0x0000000000007b1d */ /* 0x000fe20000010000 */
[----:B------:R-:W-:-:S05]  /*18a0*/  IMAD.WIDE R16, R25, 0x2, R4 ;  /* 0x0000000219107825 */ /* 0x000fca00078e0204 */
[----:B------:R-:W2:Y:S04]  /*18b0*/  LDG.E.EL R18, desc[UR6][R8.64+0x6000] ;  /* 0x0060000608127981 */ /* 0x000ea8000c2e1900 */
[----:B------:R-:W3:Y:S04]  /*18c0*/  LDG.E.EL R20, desc[UR6][R10.64+0x6000] ;  /* 0x006000060a147981 */ /* 0x000ee8000c2e1900 */
[----:B------:R-:W4:Y:S04]  /*18d0*/  LDG.E.EF R16, desc[UR6][R16.64] ;  /* 0x0000000610107981 */ /* 0x000f28000c0e1900 */
[----:B------:R-:W5:Y:S04]  /*18e0*/  LDG.E.EL R21, desc[UR6][R8.64+0x4800] ;  /* 0x0048000608157981 */ /* 0x000f68000c2e1900 */
[----:B------:R-:W5:Y:S01]  /*18f0*/  LDG.E.EL R24, desc[UR6][R10.64+0x4800] ;  /* 0x004800060a187981 */ /* 0x000f62000c2e1900 */
[----:B0-----:R-:W-:-:S03]  /*1900*/  HFMA2.MMA R13, -RZ, RZ, 0.7080078125, -0.052093505859375 ;  /* 0x39aaaaabff0d7435 */ /* 0x001fc600000001ff */
[----:B------:R-:W0:Y:S04]  /*1910*/  LDS R14, [UR4+0x20] ;  /* 0x00002004ff0e7984 */ /* 0x000e280008000800 */
[----:B------:R-:W1:Y:S03]  /*1920*/  LDS R0, [UR4] ;  /* 0x00000004ff007984 */ /* 0x000e660008000800 */
[----:B0-----:R-:W-:-:S06]  /*1930*/  FFMA R14, R14, R13, 9.9999999747524270788e-07 ;  /* 0x358637bd0e0e7423 */ /* 0x001fcc000000000d */
[----:B------:R-:W0:Y:S01]  /*1940*/  MUFU.RSQ R14, R14 ;  /* 0x0000000e000e7308 */ /* 0x000e220000001400 */
[C---:B--2---:R-:W-:Y:S02]  /*1950*/  SHF.L.U32 R15, R18.reuse, 0x10, RZ ;  /* 0x00000010120f7819 */ /* 0x044fe400000006ff */
[----:B------:R-:W-:Y:S02]  /*1960*/  PRMT R18, R18, 0x7632, R18 ;  /* 0x0000763212127816 */ /* 0x000fe40000000012 */
[C---:B---3--:R-:W-:Y:S02]  /*1970*/  SHF.L.U32 R12, R20.reuse, 0x10, RZ ;  /* 0x00000010140c7819 */ /* 0x048fe400000006ff */
[----:B------:R-:W-:Y:S02]  /*1980*/  PRMT R20, R20, 0x7632, R20 ;  /* 0x0000763214147816 */ /* 0x000fe40000000014 */
[C---:B----4-:R-:W-:Y:S01]  /*1990*/  PRMT R17, R16.reuse, 0x7632, R17 ;  /* 0x0000763210117816 */ /* 0x050fe20000000011 */
[----:B------:R-:W-:Y:S01]  /*19a0*/  FADD R15, R15, R12 ;  /* 0x0000000c0f0f7221 */ /* 0x000fe20000000000 */
[----:B------:R-:W-:Y:S01]  /*19b0*/  SHF.L.U32 R19, R16, 0x10, RZ ;  /* 0x0000001010137819 */ /* 0x000fe200000006ff */
[----:B------:R-:W2:Y:S01]  /*19c0*/  LDC.64 R12, c[0x0][0x238] ;  /* 0x00008e00ff0c7b82 */ /* 0x000ea20000000a00 */
[----:B-----5:R-:W-:-:S02]  /*19d0*/  PRMT R16, R21, 0x7632, R16 ;  /* 0x0000763215107816 */ /* 0x020fc40000000010 */
[----:B------:R-:W-:Y:S01]  /*19e0*/  SHF.L.U32 R22, R21, 0x10, RZ ;  /* 0x0000001015167819 */ /* 0x000fe200000006ff */
[----:B-1----:R-:W-:Y:S01]  /*19f0*/  FADD R19, -R0, R19 ;  /* 0x0000001300137221 */ /* 0x002fe20000000100 */
[----:B------:R-:W-:Y:S02]  /*1a00*/  PRMT R26, R24, 0x7632, R26 ;  /* 0x00007632181a7816 */ /* 0x000fe4000000001a */
[----:B------:R-:W-:Y:S01]  /*1a10*/  SHF.L.U32 R18, R18, 0x10, RZ ;  /* 0x0000001012127819 */ /* 0x000fe200000006ff */
[----:B0-----:R-:W-:Y:S01]  /*1a20*/  FMUL R19, R14, R19 ;  /* 0x000000130e137220 */ /* 0x001fe20000400000 */
[----:B------:R-:W-:Y:S02]  /*1a30*/  SHF.L.U32 R21, R20, 0x10, RZ ;  /* 0x0000001014157819 */ /* 0x000fe400000006ff */
[----:B------:R-:W-:Y:S02]  /*1a40*/  SHF.L.U32 R17, R17, 0x10, RZ ;  /* 0x0000001011117819 */ /* 0x000fe400000006ff */
[----:B------:R-:W-:Y:S01]  /*1a50*/  SHF.L.U32 R16, R16, 0x10, RZ ;  /* 0x0000001010107819 */ /* 0x000fe200000006ff */
[----:B------:R-:W-:Y:S01]  /*1a60*/  FADD R18, R18, R21 ;  /* 0x0000001512127221 */ /* 0x000fe20000000000 */
[----:B------:R-:W-:Y:S01]  /*1a70*/  SHF.L.U32 R29, R26, 0x10, RZ ;  /* 0x000000101a1d7819 */ /* 0x000fe200000006ff */
[----:B------:R-:W-:Y:S01]  /*1a80*/  FADD R17, -R0, R17 ;  /* 0x0000001100117221 */ /* 0x000fe20000000100 */
[----:B------:R-:W-:Y:S01]  /*1a90*/  SHF.L.U32 R27, R24, 0x10, RZ ;  /* 0x00000010181b7819 */ /* 0x000fe200000006ff */
[----:B------:R-:W-:-:S02]  /*1aa0*/  FADD R18, R18, 1 ;  /* 0x3f80000012127421 */ /* 0x000fc40000000000 */
[----:B------:R-:W-:Y:S01]  /*1ab0*/  FADD R20, R16, R29 ;  /* 0x0000001d10147221 */ /* 0x000fe20000000000 */
[----:B------:R-:W-:Y:S01]  /*1ac0*/  FADD R16, R15, 1 ;  /* 0x3f8000000f107421 */ /* 0x000fe20000000000 */
[----:B------:R-:W-:Y:S01]  /*1ad0*/  FADD R22, R22, R27 ;  /* 0x0000001b16167221 */ /* 0x000fe20000000000 */
[----:B------:R-:W-:Y:S01]  /*1ae0*/  FMUL R17, R14, R17 ;  /* 0x000000110e117220 */ /* 0x000fe20000400000 */
[----:B------:R-:W-:Y:S02]  /*1af0*/  IADD3 R15, R25, 0x200, RZ ;  /* 0x00000200190f7810 */ /* 0x000fe40007ffe0ff */
[----:B------:R-:W-:Y:S01]  /*1b00*/  FFMA R16, R19, R16, R22 ;  /* 0x0000001013107223 */ /* 0x000fe20000000016 */
[----:B------:R-:W-:Y:S01]  /*1b10*/  FFMA R17, R17, R18, R20 ;  /* 0x0000001211117223 */ /* 0x000fe20000000014 */
[----:B--2---:R-:W-:-:S04]  /*1b20*/  IMAD.WIDE R18, R25, 0x2, R12 ;  /* 0x0000000219127825 */ /* 0x004fc800078e020c */
[----:B------:R-:W-:Y:S01]  /*1b30*/  F2FP.BF16.F32.PACK_AB R17, R17, R16 ;  /* 0x000000101111723e */ /* 0x000fe200000010ff */
[----:B------:R-:W-:-:S04]  /*1b40*/  IMAD.WIDE R20, R15, 0x2, R4 ;  /* 0x000000020f147825 */ /* 0x000fc800078e0204 */
[----:B------:R0:W-:Y:S04]  /*1b50*/  STG.E desc[UR6][R18.64], R17 ;  /* 0x0000001112007986 */ /* 0x0001e8000c101906 */
[----:B------:R-:W2:Y:S04]  /*1b60*/  LDG.E.EL R22, desc[UR6][R8.64+0x6400] ;  /* 0x0064000608167981 */ /* 0x000ea8000c2e1900 */
[----:B------:R-:W3:Y:S04]  /*1b70*/  LDG.E.EL R24, desc[UR6][R10.64+0x6400] ;  /* 0x006400060a187981 */ /* 0x000ee8000c2e1900 */
[----:B------:R-:W0:Y:S04]  /*1b80*/  LDG.E.EF R20, desc[UR6][R20.64] ;  /* 0x0000000614147981 */ /* 0x000e28000c0e1900 */
[----:B------:R-:W4:Y:S04]  /*1b90*/  LDG.E.EL R26, desc[UR6][R8.64+0x4c00] ;  /* 0x004c0006081a7981 */ /* 0x000f28000c2e1900 */
[----:B------:R-:W5:Y:S01]  /*1ba0*/  LDG.E.EL R28, desc[UR6][R10.64+0x4c00] ;  /* 0x004c00060a1c7981 */ /* 0x000f62000c2e1900 */
[----:B--2---:R-:W-:-:S02]  /*1bb0*/  SHF.L.U32 R16, R22, 0x10, RZ ;  /* 0x0000001016107819 */ /* 0x004fc400000006ff */
[----:B------:R-:W-:Y:S02]  /*1bc0*/  PRMT R22, R22, 0x7632, R22 ;  /* 0x0000763216167816 */ /* 0x000fe40000000016 */
[C---:B---3--:R-:W-:Y:S02]  /*1bd0*/  SHF.L.U32 R27, R24.reuse, 0x10, RZ ;  /* 0x00000010181b7819 */ /* 0x048fe400000006ff */
[----:B------:R-:W-:Y:S02]  /*1be0*/  PRMT R24, R24, 0x7632, R24 ;  /* 0x0000763218187816 */ /* 0x000fe40000000018 */
[----:B0-----:R-:W-:Y:S01]  /*1bf0*/  PRMT R17, R20, 0x7632, R17 ;  /* 0x0000763214117816 */ /* 0x001fe20000000011 */
[----:B------:R-:W-:Y:S01]  /*1c00*/  FADD R16, R16, R27 ;  /* 0x0000001b10107221 */ /* 0x000fe20000000000 */
[----:B------:R-:W-:Y:S02]  /*1c10*/  SHF.L.U32 R19, R20, 0x10, RZ ;  /* 0x0000001014137819 */ /* 0x000fe400000006ff */
[----:B----4-:R-:W-:Y:S01]  /*1c20*/  PRMT R18, R26, 0x7632, R18 ;  /* 0x000076321a127816 */ /* 0x010fe20000000012 */
[----:B------:R-:W-:Y:S01]  /*1c30*/  FADD R16, R16, 1 ;  /* 0x3f80000010107421 */ /* 0x000fe20000000000 */
[----:B------:R-:W-:Y:S01]  /*1c40*/  SHF.L.U32 R22, R22, 0x10, RZ ;  /* 0x0000001016167819 */ /* 0x000fe200000006ff */
[----:B------:R-:W-:Y:S01]  /*1c50*/  FADD R19, -R0, R19 ;  /* 0x0000001300137221 */ /* 0x000fe20000000100 */
[----:B-----5:R-:W-:-:S02]  /*1c60*/  PRMT R20, R28, 0x7632, R20 ;  /* 0x000076321c147816 */ /* 0x020fc40000000014 */
[----:B------:R-:W-:Y:S01]  /*1c70*/  SHF.L.U32 R21, R24, 0x10, RZ ;  /* 0x0000001018157819 */ /* 0x000fe200000006ff */
[----:B------:R-:W-:Y:S01]  /*1c80*/  FMUL R19, R14, R19 ;  /* 0x000000130e137220 */ /* 0x000fe20000400000 */
[----:B------:R-:W-:Y:S02]  /*1c90*/  SHF.L.U32 R17, R17, 0x10, RZ ;  /* 0x0000001011117819 */ /* 0x000fe400000006ff */
[----:B------:R-:W-:Y:S01]  /*1ca0*/  SHF.L.U32 R18, R18, 0x10, RZ ;  /* 0x0000001012127819 */ /* 0x000fe200000006ff */
[----:B------:R-:W-:Y:S01]  /*1cb0*/  FADD R21, R22, R21 ;  /* 0x0000001516157221 */ /* 0x000fe20000000000 */
[----:B------:R-:W-:Y:S01]  /*1cc0*/  SHF.L.U32 R29, R20, 0x10, RZ ;  /* 0x00000010141d7819 */ /* 0x000fe200000006ff */
[----:B------:R-:W-:Y:S01]  /*1cd0*/  FADD R17, -R0, R17 ;  /* 0x0000001100117221 */ /* 0x000fe20000000100 */
[----:B------:R-:W-:Y:S02]  /*1ce0*/  SHF.L.U32 R26, R26, 0x10, RZ ;  /* 0x000000101a1a7819 */ /* 0x000fe400000006ff */
[----:B------:R-:W-:Y:S01]  /*1cf0*/  SHF.L.U32 R27, R28, 0x10, RZ ;  /* 0x000000101c1b7819 */ /* 0x000fe200000006ff */
[----:B------:R-:W-:Y:S01]  /*1d00*/  FADD R20, R18, R29 ;  /* 0x0000001d12147221 */ /* 0x000fe20000000000 */
[----:B------:R-:W-:Y:S01]  /*1d10*/  FADD R18, R21, 1 ;  /* 0x3f80000015127421 */ /* 0x000fe20000000000 */
[----:B------:R-:W-:-:S02]  /*1d20*/  FMUL R17, R14, R17 ;  /* 0x000000110e117220 */ /* 0x000fc40000400000 */
[----:B------:R-:W-:Y:S02]  /*1d30*/  FADD R26, R26, R27 ;  /* 0x0000001b1a1a7221 */ /* 0x000fe40000000000 */
[----:B------:R-:W-:Y:S02]  /*1d40*/  FFMA R18, R17, R18, R20 ;  /* 0x0000001211127223 */ /* 0x000fe40000000014 */
[----:B------:R-:W-:Y:S01]  /*1d50*/  FFMA R19, R19, R16, R26 ;  /* 0x0000001013137223 */ /* 0x000fe2000000001a */
[----:B------:R-:W-:-:S04]  /*1d60*/  IMAD.WIDE R16, R15, 0x2, R12 ;  /* 0x000000020f107825 */ /* 0x000fc800078e020c */
[----:B------:R-:W-:-:S05]  /*1d70*/  F2FP.BF16.F32.PACK_AB R19, R18, R19 ;  /* 0x000000131213723e */ /* 0x000fca00000010ff */
[----:B------:R0:W-:Y:S04]  /*1d80*/  STG.E desc[UR6][R16.64], R19 ;  /* 0x0000001310007986 */ /* 0x0001e8000c101906 */
[----:B------:R-:W2:Y:S04]  /*1d90*/  LDG.E.EL R18, desc[UR6][R8.64+0x6800] ;  /* 0x0068000608127981 */ /* 0x000ea8000c2e1900 */
[----:B------:R-:W3:Y:S04]  /*1da0*/  LDG.E.EF R2, desc[UR6][R2.64] ;  /* 0x0000000602027981 */ /* 0x000ee8000c0e1900 */
[----:B------:R-:W4:Y:S04]  /*1db0*/  LDG.E.EL R20, desc[UR6][R10.64+0x6800] ;  /* 0x006800060a147981 */ /* 0x000f28000c2e1900 */
[----:B------:R-:W5:Y:S04]  /*1dc0*/  LDG.E.EL R24, desc[UR6][R8.64+0x5000] ;  /* 0x0050000608187981 */ /* 0x000f68000c2e1900 */
[----:B------:R-:W5:Y:S01]  /*1dd0*/  LDG.E.EL R26, desc[UR6][R10.64+0x5000] ;  /* 0x005000060a1a7981 */ /* 0x000f62000c2e1900 */
[----:B--2---:R-:W-:-:S02]  /*1de0*/  SHF.L.U32 R15, R18, 0x10, RZ ;  /* 0x00000010120f7819 */ /* 0x004fc400000006ff */
[----:B---3--:R-:W-:Y:S02]  /*1df0*/  PRMT R18, R2, 0x7632, R18 ;  /* 0x0000763202127816 */ /* 0x008fe40000000012 */
[----:B----4-:R-:W-:Y:S02]  /*1e00*/  SHF.L.U32 R22, R20, 0x10, RZ ;  /* 0x0000001014167819 */ /* 0x010fe400000006ff */
[----:B0-----:R-:W-:Y:S02]  /*1e10*/  PRMT R16, R18, 0x7632, R16 ;  /* 0x0000763212107816 */ /* 0x001fe40000000010 */
[----:B------:R-:W-:Y:S02]  /*1e20*/  PRMT R20, R20, 0x7632, R20 ;  /* 0x0000763214147816 */ /* 0x000fe40000000014 */
[----:B------:R-:W-:Y:S02]  /*1e30*/  SHF.L.U32 R21, R2, 0x10, RZ ;  /* 0x0000001002157819 */ /* 0x000fe400000006ff */
[----:B-----5:R-:W-:-:S02]  /*1e40*/  PRMT R19, R24, 0x7632, R19 ;  /* 0x0000763218137816 */ /* 0x020fc40000000013 */
[----:B------:R-:W-:Y:S02]  /*1e50*/  PRMT R2, R26, 0x7632, R2 ;  /* 0x000076321a027816 */ /* 0x000fe40000000002 */
[----:B------:R-:W-:Y:S02]  /*1e60*/  SHF.L.U32 R16, R16, 0x10, RZ ;  /* 0x0000001010107819 */ /* 0x000fe400000006ff */
[----:B------:R-:W-:Y:S02]  /*1e70*/  SHF.L.U32 R17, R20, 0x10, RZ ;  /* 0x0000001014117819 */ /* 0x000fe400000006ff */
[----:B------:R-:W-:Y:S02]  /*1e80*/  SHF.L.U32 R3, R18, 0x10, RZ ;  /* 0x0000001012037819 */ /* 0x000fe400000006ff */
[----:B------:R-:W-:Y:S02]  /*1e90*/  SHF.L.U32 R19, R19, 0x10, RZ ;  /* 0x0000001013137819 */ /* 0x000fe400000006ff */
[----:B------:R-:W-:Y:S01]  /*1ea0*/  SHF.L.U32 R2, R2, 0x10, RZ ;  /* 0x0000001002027819 */ /* 0x000fe200000006ff */
[----:B------:R-:W-:Y:S01]  /*1eb0*/  FADD R15, R15, R22 ;  /* 0x000000160f0f7221 */ /* 0x000fe20000000000 */
[----:B------:R-:W-:Y:S01]  /*1ec0*/  SHF.L.U32 R24, R24, 0x10, RZ ;  /* 0x0000001018187819 */ /* 0x000fe200000006ff */
[----:B------:R-:W-:Y:S01]  /*1ed0*/  FADD R16, R16, R17 ;  /* 0x0000001110107221 */ /* 0x000fe20000000000 */
[----:B------:R-:W-:Y:S01]  /*1ee0*/  SHF.L.U32 R27, R26, 0x10, RZ ;  /* 0x000000101a1b7819 */ /* 0x000fe200000006ff */
[C---:B------:R-:W-:Y:S01]  /*1ef0*/  FADD R21, -R0.reuse, R21 ;  /* 0x0000001500157221 */ /* 0x040fe20000000100 */
[----:B------:R-:W-:Y:S01]  /*1f00*/  FADD R3, -R0, R3 ;  /* 0x0000000300037221 */ /* 0x000fe20000000100 */
[----:B------:R-:W-:Y:S01]  /*1f10*/  FADD R18, R19, R2 ;  /* 0x0000000213127221 */ /* 0x000fe20000000000 */
[----:B------:R-:W-:Y:S01]  /*1f20*/  FADD R2, R15, 1 ;  /* 0x3f8000000f027421 */ /* 0x000fe20000000000 */
[----:B------:R-:W-:Y:S01]  /*1f30*/  FADD R24, R24, R27 ;  /* 0x0000001b18187221 */ /* 0x000fe20000000000 */
[C---:B------:R-:W-:Y:S01]  /*1f40*/  FMUL R21, R14.reuse, R21 ;  /* 0x000000150e157220 */ /* 0x040fe20000400000 */
[----:B------:R-:W-:Y:S01]  /*1f50*/  FMUL R3, R14, R3 ;  /* 0x000000030e037220 */ /* 0x000fe20000400000 */
[----:B------:R-:W-:Y:S01]  /*1f60*/  FADD R16, R16, 1 ;  /* 0x3f80000010107421 */ /* 0x000fe20000000000 */
[----:B------:R-:W-:Y:S01]  /*1f70*/  IADD3 R15, R25, 0x400, RZ ;  /* 0x00000400190f7810 */ /* 0x000fe20007ffe0ff */
[----:B------:R-:W-:-:S02]  /*1f80*/  FFMA R21, R21, R2, R24 ;  /* 0x0000000215157223 */ /* 0x000fc40000000018 */
[----:B------:R-:W-:Y:S02]  /*1f90*/  FFMA R16, R3, R16, R18 ;  /* 0x0000001003107223 */ /* 0x000fe40000000012 */
[----:B------:R-:W-:-:S03]  /*1fa0*/  IMAD.WIDE R2, R15, 0x2, R12 ;  /* 0x000000020f027825 */ /* 0x000fc600078e020c */
        /* <DEDUP_REMOVED lines=9> */
[C---:B----4-:R-:W-:Y:S02]  /*2040*/  SHF.L.U32 R17, R18.reuse, 0x10, RZ ;  /* 0x0000001012117819 */ /* 0x050fe400000006ff */
[----:B0-----:R-:W-:Y:S02]  /*2050*/  PRMT R2, R15, 0x7632, R2 ;  /* 0x000076320f027816 */ /* 0x001fe40000000002 */
[----:B------:R-:W-:Y:S01]  /*2060*/  PRMT R18, R18, 0x7632, R18 ;  /* 0x0000763212127816 */ /* 0x000fe20000000012 */
[----:B------:R-:W-:Y:S01]  /*2070*/  FADD R22, R16, R17 ;  /* 0x0000001110167221 */ /* 0x000fe20000000000 */
[----:B------:R-:W-:Y:S02]  /*2080*/  SHF.L.U32 R17, R6, 0x10, RZ ;  /* 0x0000001006117819 */ /* 0x000fe400000006ff */
[----:B-----5:R-:W-:-:S02]  /*2090*/  PRMT R16, R19, 0x7632, R16 ;  /* 0x0000763213107816 */ /* 0x020fc40000000010 */
[----:B------:R-:W-:Y:S02]  /*20a0*/  PRMT R6, R20, 0x7632, R6 ;  /* 0x0000763214067816 */ /* 0x000fe40000000006 */
[----:B------:R-:W-:Y:S02]  /*20b0*/  SHF.L.U32 R2, R2, 0x10, RZ ;  /* 0x0000001002027819 */ /* 0x000fe400000006ff */
[----:B------:R-:W-:Y:S02]  /*20c0*/  SHF.L.U32 R3, R18, 0x10, RZ ;  /* 0x0000001012037819 */ /* 0x000fe400000006ff */
[----:B------:R-:W-:Y:S01]  /*20d0*/  SHF.L.U32 R15, R15, 0x10, RZ ;  /* 0x000000100f0f7819 */ /* 0x000fe200000006ff */
[----:B------:R-:W-:Y:S01]  /*20e0*/  FADD R17, -R0, R17 ;  /* 0x0000001100117221 */ /* 0x000fe20000000100 */
[----:B------:R-:W-:Y:S01]  /*20f0*/  SHF.L.U32 R19, R19, 0x10, RZ ;  /* 0x0000001013137819 */ /* 0x000fe200000006ff */
[----:B------:R-:W-:Y:S01]  /*2100*/  FADD R2, R2, R3 ;  /* 0x0000000302027221 */ /* 0x000fe20000000000 */
[----:B------:R-:W-:Y:S01]  /*2110*/  SHF.L.U32 R20, R20, 0x10, RZ ;  /* 0x0000001014147819 */ /* 0x000fe200000006ff */
[----:B------:R-:W-:Y:S01]  /*2120*/  FADD R15, -R0, R15 ;  /* 0x0000000f000f7221 */ /* 0x000fe20000000100 */
[----:B------:R-:W-:-:S02]  /*2130*/  SHF.L.U32 R16, R16, 0x10, RZ ;  /* 0x0000001010107819 */ /* 0x000fc400000006ff */
[----:B------:R-:W-:Y:S01]  /*2140*/  SHF.L.U32 R7, R6, 0x10, RZ ;  /* 0x0000001006077819 */ /* 0x000fe200000006ff */
[----:B------:R-:W-:Y:S01]  /*2150*/  FADD R20, R19, R20 ;  /* 0x0000001413147221 */ /* 0x000fe20000000000 */
[----:B------:R-:W-:Y:S01]  /*2160*/  FMUL R17, R14, R17 ;  /* 0x000000110e117220 */ /* 0x000fe20000400000 */
[----:B------:R-:W-:Y:S01]  /*2170*/  FADD R22, R22, 1 ;  /* 0x3f80000016167421 */ /* 0x000fe20000000000 */
[----:B------:R-:W-:Y:S01]  /*2180*/  FMUL R15, R14, R15 ;  /* 0x0000000f0e0f7220 */ /* 0x000fe20000400000 */
[----:B------:R-:W-:Y:S01]  /*2190*/  FADD R16, R16, R7 ;  /* 0x0000000710107221 */ /* 0x000fe20000000000 */
[----:B------:R-:W-:Y:S01]  /*21a0*/  FADD R2, R2, 1 ;  /* 0x3f80000002027421 */ /* 0x000fe20000000000 */
[----:B------:R-:W-:Y:S01]  /*21b0*/  FFMA R17, R17, R22, R20 ;  /* 0x0000001611117223 */ /* 0x000fe20000000014 */
[----:B------:R-:W-:Y:S02]  /*21c0*/  IADD3 R3, R25, 0x800, RZ ;  /* 0x0000080019037810 */ /* 0x000fe40007ffe0ff */
[----:B------:R-:W-:Y:S01]  /*21d0*/  FFMA R2, R15, R2, R16 ;  /* 0x000000020f027223 */ /* 0x000fe20000000010 */
[----:B------:R-:W-:-:S04]  /*21e0*/  IMAD.WIDE R6, R23, 0x2, R12 ;  /* 0x0000000217067825 */ /* 0x000fc800078e020c */
[----:B------:R-:W-:Y:S01]  /*21f0*/  F2FP.BF16.F32.PACK_AB R15, R2, R17 ;  /* 0x00000011020f723e */ /* 0x000fe200000010ff */
[----:B------:R-:W-:-:S04]  /*2200*/  IMAD.WIDE R16, R3, 0x2, R4 ;  /* 0x0000000203107825 */ /* 0x000fc800078e0204 */
[----:B------:R0:W-:Y:S04]  /*2210*/  STG.E desc[UR6][R6.64], R15 ;  /* 0x0000000f06007986 */ /* 0x0001e8000c101906 */
[----:B------:R-:W2:Y:S04]  /*2220*/  LDG.E.EL R2, desc[UR6][R8.64+0x7000] ;  /* 0x0070000608027981 */ /* 0x000ea8000c2e1900 */
[----:B------:R-:W3:Y:S04]  /*2230*/  LDG.E.EL R19, desc[UR6][R10.64+0x7000] ;  /* 0x007000060a137981 */ /* 0x000ee8000c2e1900 */
[----:B------:R-:W4:Y:S04]  /*2240*/  LDG.E.EL R20, desc[UR6][R8.64+0x5800] ;  /* 0x0058000608147981 */ /* 0x000f28000c2e1900 */
[----:B------:R-:W5:Y:S04]  /*2250*/  LDG.E.EF R16, desc[UR6][R16.64] ;  /* 0x0000000610107981 */ /* 0x000f68000c0e1900 */
[----:B------:R-:W5:Y:S01]  /*2260*/  LDG.E.EL R22, desc[UR6][R10.64+0x5800] ;  /* 0x005800060a167981 */ /* 0x000f62000c2e1900 */
[----:B------:R-:W-:-:S05]  /*2270*/  IADD3 R25, R25, 0xa00, RZ ;  /* 0x00000a0019197810 */ /* 0x000fca0007ffe0ff */
[----:B------:R-:W-:Y:S01]  /*2280*/  IMAD.WIDE R4, R25, 0x2, R4 ;  /* 0x0000000219047825 */ /* 0x000fe200078e0204 */
[C---:B--2---:R-:W-:Y:S02]  /*2290*/  SHF.L.U32 R18, R2.reuse, 0x10, RZ ;  /* 0x0000001002127819 */ /* 0x044fe400000006ff */
[----:B0-----:R-:W-:Y:S02]  /*22a0*/  PRMT R6, R2, 0x7632, R6 ;  /* 0x0000763202067816 */ /* 0x001fe40000000006 */
[C---:B---3--:R-:W-:Y:S02]  /*22b0*/  SHF.L.U32 R21, R19.reuse, 0x10, RZ ;  /* 0x0000001013157819 */ /* 0x048fe400000006ff */
[----:B------:R-:W-:Y:S02]  /*22c0*/  PRMT R19, R19, 0x7632, R19 ;  /* 0x0000763213137816 */ /* 0x000fe40000000013 */
[----:B----4-:R-:W-:Y:S01]  /*22d0*/  PRMT R15, R20, 0x7632, R15 ;  /* 0x00007632140f7816 */ /* 0x010fe2000000000f */
[----:B------:R-:W-:Y:S01]  /*22e0*/  FADD R23, R18, R21 ;  /* 0x0000001512177221 */ /* 0x000fe20000000000 */
[----:B-----5:R-:W-:-:S02]  /*22f0*/  PRMT R2, R16, 0x7632, R2 ;  /* 0x0000763210027816 */ /* 0x020fc40000000002 */
[----:B------:R-:W-:Y:S02]  /*2300*/  SHF.L.U32 R7, R16, 0x10, RZ ;  /* 0x0000001010077819 */ /* 0x000fe400000006ff */
[----:B------:R-:W-:Y:S02]  /*2310*/  SHF.L.U32 R16, R15, 0x10, RZ ;  /* 0x000000100f107819 */ /* 0x000fe400000006ff */
        /* <DEDUP_REMOVED lines=9> */
[----:B------:R-:W-:Y:S01]  /*23b0*/  SHF.L.U32 R17, R18, 0x10, RZ ;  /* 0x0000001012117819 */ /* 0x000fe200000006ff */
[----:B------:R-:W-:Y:S01]  /*23c0*/  FADD R2, R23, 1 ;  /* 0x3f80000017027421 */ /* 0x000fe20000000000 */
[----:B------:R-:W-:Y:S01]  /*23d0*/  FMUL R7, R14, R7 ;  /* 0x000000070e077220 */ /* 0x000fe20000400000 */
[----:B------:R-:W-:Y:S01]  /*23e0*/  FADD R20, R20, R21 ;  /* 0x0000001514147221 */ /* 0x000fe20000000000 */
[----:B------:R-:W-:Y:S01]  /*23f0*/  FADD R6, R6, 1 ;  /* 0x3f80000006067421 */ /* 0x000fe20000000000 */
[----:B------:R-:W-:Y:S01]  /*2400*/  FADD R16, R16, R17 ;  /* 0x0000001110107221 */ /* 0x000fe20000000000 */
[----:B------:R-:W-:Y:S01]  /*2410*/  FMUL R15, R14, R15 ;  /* 0x0000000f0e0f7220 */ /* 0x000fe20000400000 */
[----:B------:R-:W-:-:S03]  /*2420*/  FFMA R7, R7, R2, R20 ;  /* 0x0000000207077223 */ /* 0x000fc60000000014 */
[----:B------:R-:W-:Y:S01]  /*2430*/  FFMA R6, R15, R6, R16 ;  /* 0x000000060f067223 */ /* 0x000fe20000000010 */
[----:B------:R-:W-:-:S04]  /*2440*/  IMAD.WIDE R2, R3, 0x2, R12 ;  /* 0x0000000203027825 */ /* 0x000fc800078e020c */
[----:B------:R-:W-:-:S05]  /*2450*/  F2FP.BF16.F32.PACK_AB R21, R6, R7 ;  /* 0x000000070615723e */ /* 0x000fca00000010ff */
[----:B------:R0:W-:Y:S04]  /*2460*/  STG.E desc[UR6][R2.64], R21 ;  /* 0x0000001502007986 */ /* 0x0001e8000c101906 */
[----:B------:R-:W2:Y:S04]  /*2470*/  LDG.E.EF R4, desc[UR6][R4.64] ;  /* 0x0000000604047981 */ /* 0x000ea8000c0e1900 */
[----:B------:R-:W0:Y:S04]  /*2480*/  LDG.E.EL R18, desc[UR6][R8.64+0x5c00] ;  /* 0x005c000608127981 */ /* 0x000e28000c2e1900 */
[----:B------:R-:W3:Y:S04]  /*2490*/  LDG.E.EL R16, desc[UR6][R8.64+0x7400] ;  /* 0x0074000608107981 */ /* 0x000ee8000c2e1900 */
[----:B------:R-:W4:Y:S04]  /*24a0*/  LDG.E.EL R17, desc[UR6][R10.64+0x7400] ;  /* 0x007400060a117981 */ /* 0x000f28000c2e1900 */
[----:B------:R-:W5:Y:S01]  /*24b0*/  LDG.E.EL R19, desc[UR6][R10.64+0x5c00] ;  /* 0x005c00060a137981 */ /* 0x000f62000c2e1900 */
[----:B------:R-:W-:Y:S01]  /*24c0*/  IMAD.WIDE R12, R25, 0x2, R12 ;  /* 0x00000002190c7825 */ /* 0x000fe200078e020c */
[----:B--2---:R-:W-:-:S02]  /*24d0*/  PRMT R6, R4, 0x7632, R6 ;  /* 0x0000763204067816 */ /* 0x004fc40000000006 */
[----:B------:R-:W-:Y:S02]  /*24e0*/  SHF.L.U32 R7, R4, 0x10, RZ ;  /* 0x0000001004077819 */ /* 0x000fe400000006ff */
[----:B------:R-:W-:Y:S02]  /*24f0*/  SHF.L.U32 R15, R6, 0x10, RZ ;  /* 0x00000010060f7819 */ /* 0x000fe400000006ff */
[----:B0-----:R-:W-:Y:S01]  /*2500*/  PRMT R3, R18, 0x7632, R3 ;  /* 0x0000763212037816 */ /* 0x001fe20000000003 */
[C---:B------:R-:W-:Y:S02]  /*2510*/  FADD R7, -R0.reuse, R7 ;  /* 0x0000000700077221 */ /* 0x040fe40000000100 */
[----:B------:R-:W-:Y:S01]  /*2520*/  FADD R15, -R0, R15 ;  /* 0x0000000f000f7221 */ /* 0x000fe20000000100 */
[----:B---3--:R-:W-:Y:S02]  /*2530*/  PRMT R0, R16, 0x7632, R0 ;  /* 0x0000763210007816 */ /* 0x008fe40000000000 */
[----:B----4-:R-:W-:-:S02]  /*2540*/  PRMT R2, R17, 0x7632, R2 ;  /* 0x0000763211027816 */ /* 0x010fc40000000002 */
[----:B------:R-:W-:Y:S02]  /*2550*/  SHF.L.U32 R4, R3, 0x10, RZ ;  /* 0x0000001003047819 */ /* 0x000fe400000006ff */
[----:B------:R-:W-:Y:S02]  /*2560*/  SHF.L.U32 R16, R16, 0x10, RZ ;  /* 0x0000001010107819 */ /* 0x000fe400000006ff */
[----:B------:R-:W-:Y:S02]  /*2570*/  SHF.L.U32 R17, R17, 0x10, RZ ;  /* 0x0000001011117819 */ /* 0x000fe400000006ff */
[----:B-----5:R-:W-:Y:S02]  /*2580*/  PRMT R5, R19, 0x7632, R5 ;  /* 0x0000763213057816 */ /* 0x020fe40000000005 */
[----:B------:R-:W-:Y:S02]  /*2590*/  SHF.L.U32 R0, R0, 0x10, RZ ;  /* 0x0000001000007819 */ /* 0x000fe400000006ff */
[----:B------:R-:W-:Y:S01]  /*25a0*/  SHF.L.U32 R3, R2, 0x10, RZ ;  /* 0x0000001002037819 */ /* 0x000fe200000006ff */
[----:B------:R-:W-:Y:S01]  /*25b0*/  FADD R16, R16, R17 ;  /* 0x0000001110107221 */ /* 0x000fe20000000000 */
[----:B------:R-:W-:-:S02]  /*25c0*/  SHF.L.U32 R18, R18, 0x10, RZ ;  /* 0x0000001012127819 */ /* 0x000fc400000006ff */
[----:B------:R-:W-:Y:S01]  /*25d0*/  SHF.L.U32 R19, R19, 0x10, RZ ;  /* 0x0000001013137819 */ /* 0x000fe200000006ff */
[----:B------:R-:W-:Y:S01]  /*25e0*/  FADD R0, R0, R3 ;  /* 0x0000000300007221 */ /* 0x000fe20000000000 */
[----:B------:R-:W-:Y:S01]  /*25f0*/  SHF.L.U32 R5, R5, 0x10, RZ ;  /* 0x0000001005057819 */ /* 0x000fe200000006ff */
[C---:B------:R-:W-:Y:S01]  /*2600*/  FMUL R7, R14.reuse, R7 ;  /* 0x000000070e077220 */ /* 0x040fe20000400000 */
[----:B------:R-:W-:Y:S01]  /*2610*/  FMUL R15, R14, R15 ;  /* 0x0000000f0e0f7220 */ /* 0x000fe20000400000 */
[----:B------:R-:W-:Y:S01]  /*2620*/  FADD R18, R18, R19 ;  /* 0x0000001312127221 */ /* 0x000fe20000000000 */
[----:B------:R-:W-:Y:S01]  /*2630*/  FADD R16, R16, 1 ;  /* 0x3f80000010107421 */ /* 0x000fe20000000000 */
[----:B------:R-:W-:Y:S01]  /*2640*/  FADD R4, R4, R5 ;  /* 0x0000000504047221 */ /* 0x000fe20000000000 */
[----:B------:R-:W-:Y:S02]  /*2650*/  FADD R0, R0, 1 ;  /* 0x3f80000000007421 */ /* 0x000fe40000000000 */
[----:B------:R-:W-:-:S02]  /*2660*/  FFMA R7, R7, R16, R18 ;  /* 0x0000001007077223 */ /* 0x000fc40000000012 */
[----:B------:R-:W-:-:S05]  /*2670*/  FFMA R0, R15, R0, R4 ;  /* 0x000000000f007223 */ /* 0x000fca0000000004 */
[----:B------:R-:W-:-:S05]  /*2680*/  F2FP.BF16.F32.PACK_AB R7, R0, R7 ;  /* 0x000000070007723e */ /* 0x000fca00000010ff */
[----:B------:R-:W-:Y:S01]  /*2690*/  STG.E desc[UR6][R12.64], R7 ;  /* 0x000000070c007986 */ /* 0x000fe2000c101906 */
[----:B------:R-:W-:Y:S05]  /*26a0*/  EXIT ;  /* 0x000000000000794d */ /* 0x000fea0003800000 */
.L_x_0:
[----:B------:R-:W-:-:S00]  /*26b0*/  BRA `(.L_x_0) ;  /* 0xfffffffc00fc7947 */ /* 0x000fc0000383ffff */
[----:B------:R-:W-:-:S00]  /*26c0*/  NOP ;  /* 0x0000000000007918 */ /* 0x000fc00000000000 */
        /* <DEDUP_REMOVED lines=11> */
.L_x_1:


//--------------------- .nv.global.init           --------------------------
	.section	.nv.global.init,"aw",@progbits
.nv.global.init:
	.type		_$_str,@object
	.size		_$_str,(.L_0 - _$_str)
_$_str:
        /*0000*/ 	.byte	0x5f, 0x5f, 0x43, 0x55, 0x44, 0x41, 0x5f, 0x46, 0x54, 0x5a, 0x00
.L_0:


//--------------------- .nv.shared.triton_        --------------------------
	.section	.nv.shared.triton_,"aw",@nobits
	.sectionflags	@""
	.align	16
	.zero		1024


//--------------------- .nv.constant0.triton_     --------------------------
	.section	.nv.constant0.triton_,"a",@progbits
	.sectionflags	@""
	.align	4
.nv.constant0.triton_:
	.zero		584
